// auto-generated by cutlass_sweep.gemm — config: {"arch": "sm_90", "cluster_m": 8, "cluster_n": 1, "dtype": "e4m3", "dtype_b": "e4m3", "layout": "nt", "stages": 0, "tile_k": 64, "tile_m": 128, "tile_n": 256}
#include "cutlass/cutlass.h"
#include "cutlass/gemm/collective/collective_builder.hpp"
#include "cutlass/gemm/device/gemm_universal_adapter.h"
#include "cutlass/gemm/kernel/gemm_universal.hpp"
#include "cutlass/epilogue/collective/collective_builder.hpp"

using ElemA = cutlass::float_e4m3_t;
using ElemB = cutlass::float_e4m3_t;
using ElemCD = cutlass::float_e4m3_t;
using Acc  = float;
using TileShape    = cute::Shape<cute::_128, cute::_256, cute::_64>;
using ClusterShape = cute::Shape<cute::_8, cute::_1, cute::_1>;

using CollectiveEpilogue = typename cutlass::epilogue::collective::CollectiveBuilder<
    cutlass::arch::Sm90, cutlass::arch::OpClassTensorOp,
    TileShape, ClusterShape,
    cutlass::epilogue::collective::EpilogueTileAuto,
    Acc, Acc,
    ElemCD, cutlass::layout::RowMajor, 128 / cutlass::sizeof_bits<ElemCD>::value,
    ElemCD, cutlass::layout::RowMajor, 128 / cutlass::sizeof_bits<ElemCD>::value,
    cutlass::epilogue::collective::EpilogueScheduleAuto
  >::CollectiveOp;

using CollectiveMainloop = typename cutlass::gemm::collective::CollectiveBuilder<
    cutlass::arch::Sm90, cutlass::arch::OpClassTensorOp,
    ElemA, cutlass::layout::RowMajor, 128 / cutlass::sizeof_bits<ElemA>::value,
    ElemB, cutlass::layout::ColumnMajor, 128 / cutlass::sizeof_bits<ElemB>::value,
    Acc,
    TileShape, ClusterShape,
    cutlass::gemm::collective::StageCountAutoCarveout<static_cast<int>(sizeof(typename CollectiveEpilogue::SharedStorage))>,
    cutlass::gemm::collective::KernelScheduleAuto
  >::CollectiveOp;

using GemmKernel = cutlass::gemm::kernel::GemmUniversal<
    cute::Shape<int,int,int,int>,
    CollectiveMainloop,
    CollectiveEpilogue
>;
using Gemm = cutlass::gemm::device::GemmUniversalAdapter<GemmKernel>;

// Force the device kernel symbol into the cubin without needing a host main.
auto* _anchor = &cutlass::device_kernel<GemmKernel>;


// ===== COMPILED SASS (sm_90a) =====

	.target	sm_90a

	.elftype	@"ET_EXEC"


//--------------------- .note.nv.tkinfo           --------------------------
	.section	.note.nv.tkinfo,"",@"SHT_NOTE"
	.sectionflags	@"SHF_NOTE_NV_TKINFO"
	.tkinfo
        /*0018*/ 	.word	0x00000002
        /*0030*/ 	.string	""
        /*0030*/ 	.string	"ptxas"
        /*0030*/ 	.string	"Cuda compilation tools, release 13.0, V13.0.88"
        /*0030*/ 	.string	"Build cuda_13.0.r13.0/compiler.36424714_0"
        /*0030*/ 	.string	"-arch sm_90a -m 64 "



//--------------------- .note.nv.cuinfo           --------------------------
	.section	.note.nv.cuinfo,"",@"SHT_NOTE"
	.sectionflags	@"SHF_NOTE_NV_CUINFO"
        /*0018*/ 	.short	0x0002
        /*001a*/ 	.short	0x005a
        /*001c*/ 	.short	0x0082
	.zero		2


//--------------------- .nv.info                  --------------------------
	.section	.nv.info,"",@"SHT_CUDA_INFO"
	.align	4


	//----- nvinfo : EIATTR_REGCOUNT
	.align		4
        /*0000*/ 	.byte	0x04, 0x2f
        /*0002*/ 	.short	(.L_12 - .L_11)
	.align		4
.L_11:
        /*0004*/ 	.word	index@(_ZN7cutlass13device_kernelINS_4gemm6kernel13GemmUniversalIN4cute5tupleIJiiiiEEENS1_10collective13CollectiveMmaINS1_37MainloopSm90TmaGmmaWarpSpecializedFP8ILi9ENS5_IJNS4_1CILi8EEENSA_ILi1EEESC_EEENS1_35KernelTmaWarpSpecializedCooperativeEEENS5_IJNSA_ILi128EEENSA_ILi256EEENSA_ILi64EEEEEENS_12float_e4m3_tENS5_IJlSC_lEEESK_SL_NS4_8TiledMMAINS4_8MMA_AtomIJNS4_4SM904GMMA31MMA_64x256x32_F32E4M3E4M3_SS_TNILNSP_7ScaleInE1ELSR_1EEEEEENS4_6LayoutINS5_IJNSA_ILi2EEESC_SC_EEENS5_IJSC_NSA_ILi0EEESX_EEEEENS5_IJNS4_10UnderscoreES10_S10_EEEEENS4_13SM90_TMA_LOADENS4_14ComposedLayoutINS4_7SwizzleILi2ELi4ELi3EEENS4_18smem_ptr_flag_bitsILi8EEENSU_INS5_IJSB_SI_EEENS5_IJSI_SC_EEEEEEEvNS4_8identityENS4_23SM90_TMA_LOAD_MULTICASTES1C_vS1D_EENS_8epilogue10collective6detail29Sm90TmaWarpSpecializedAdapterINS1H_15DefaultEpilogueISK_SL_SL_NS1G_6thread17LinearCombinationISK_Li1EffLNS1L_9ScaleType4KindE0ELNS_15FloatRoundStyleE2ESK_EENS1_15EpilogueDefaultEEEEEvvEEEEvNT_6ParamsE)
        /*0008*/ 	.word	0x000000a8


	//----- nvinfo : EIATTR_FRAME_SIZE
	.align		4
.L_12:
        /*000c*/ 	.byte	0x04, 0x11
        /*000e*/ 	.short	(.L_14 - .L_13)
	.align		4
.L_13:
        /*0010*/ 	.word	index@(_ZN7cutlass13device_kernelINS_4gemm6kernel13GemmUniversalIN4cute5tupleIJiiiiEEENS1_10collective13CollectiveMmaINS1_37MainloopSm90TmaGmmaWarpSpecializedFP8ILi9ENS5_IJNS4_1CILi8EEENSA_ILi1EEESC_EEENS1_35KernelTmaWarpSpecializedCooperativeEEENS5_IJNSA_ILi128EEENSA_ILi256EEENSA_ILi64EEEEEENS_12float_e4m3_tENS5_IJlSC_lEEESK_SL_NS4_8TiledMMAINS4_8MMA_AtomIJNS4_4SM904GMMA31MMA_64x256x32_F32E4M3E4M3_SS_TNILNSP_7ScaleInE1ELSR_1EEEEEENS4_6LayoutINS5_IJNSA_ILi2EEESC_SC_EEENS5_IJSC_NSA_ILi0EEESX_EEEEENS5_IJNS4_10UnderscoreES10_S10_EEEEENS4_13SM90_TMA_LOADENS4_14ComposedLayoutINS4_7SwizzleILi2ELi4ELi3EEENS4_18smem_ptr_flag_bitsILi8EEENSU_INS5_IJSB_SI_EEENS5_IJSI_SC_EEEEEEEvNS4_8identityENS4_23SM90_TMA_LOAD_MULTICASTES1C_vS1D_EENS_8epilogue10collective6detail29Sm90TmaWarpSpecializedAdapterINS1H_15DefaultEpilogueISK_SL_SL_NS1G_6thread17LinearCombinationISK_Li1EffLNS1L_9ScaleType4KindE0ELNS_15FloatRoundStyleE2ESK_EENS1_15EpilogueDefaultEEEEEvvEEEEvNT_6ParamsE)
        /*0014*/ 	.word	0x00000108


	//----- nvinfo : EIATTR_MIN_STACK_SIZE
	.align		4
.L_14:
        /*0018*/ 	.byte	0x04, 0x12
        /*001a*/ 	.short	(.L_16 - .L_15)
	.align		4
.L_15:
        /*001c*/ 	.word	index@(_ZN7cutlass13device_kernelINS_4gemm6kernel13GemmUniversalIN4cute5tupleIJiiiiEEENS1_10collective13CollectiveMmaINS1_37MainloopSm90TmaGmmaWarpSpecializedFP8ILi9ENS5_IJNS4_1CILi8EEENSA_ILi1EEESC_EEENS1_35KernelTmaWarpSpecializedCooperativeEEENS5_IJNSA_ILi128EEENSA_ILi256EEENSA_ILi64EEEEEENS_12float_e4m3_tENS5_IJlSC_lEEESK_SL_NS4_8TiledMMAINS4_8MMA_AtomIJNS4_4SM904GMMA31MMA_64x256x32_F32E4M3E4M3_SS_TNILNSP_7ScaleInE1ELSR_1EEEEEENS4_6LayoutINS5_IJNSA_ILi2EEESC_SC_EEENS5_IJSC_NSA_ILi0EEESX_EEEEENS5_IJNS4_10UnderscoreES10_S10_EEEEENS4_13SM90_TMA_LOADENS4_14ComposedLayoutINS4_7SwizzleILi2ELi4ELi3EEENS4_18smem_ptr_flag_bitsILi8EEENSU_INS5_IJSB_SI_EEENS5_IJSI_SC_EEEEEEEvNS4_8identityENS4_23SM90_TMA_LOAD_MULTICASTES1C_vS1D_EENS_8epilogue10collective6detail29Sm90TmaWarpSpecializedAdapterINS1H_15DefaultEpilogueISK_SL_SL_NS1G_6thread17LinearCombinationISK_Li1EffLNS1L_9ScaleType4KindE0ELNS_15FloatRoundStyleE2ESK_EENS1_15EpilogueDefaultEEEEEvvEEEEvNT_6ParamsE)
        /*0020*/ 	.word	0x00000108
.L_16:


//--------------------- .nv.compat                --------------------------
	.section	.nv.compat,"",@"SHT_CUDA_COMPAT_INFO"
	.align	4
        /*0000*/ 	.byte	0x02, 0x09, 0x01, 0x00, 0x02, 0x02, 0x04, 0x00, 0x02, 0x05, 0x05, 0x00, 0x03, 0x07, 0x01, 0x01
        /*0010*/ 	.byte	0x02, 0x03, 0x01, 0x00, 0x02, 0x06, 0x01, 0x00, 0x04, 0x0b, 0x08, 0x00, 0x00, 0x00, 0x00, 0x00
        /*0020*/ 	.byte	0x00, 0x00, 0x00, 0x00


//--------------------- .nv.info._ZN7cutlass13device_kernelINS_4gemm6kernel13GemmUniversalIN4cute5tupleIJiiiiEEENS1_10collective13CollectiveMmaINS1_37MainloopSm90TmaGmmaWarpSpecializedFP8ILi9ENS5_IJNS4_1CILi8EEENSA_ILi1EEESC_EEENS1_35KernelTmaWarpSpecializedCooperativeEEENS5_IJNSA_ILi128EEENSA_ILi256EEENSA_ILi64EEEEEENS_12float_e4m3_tENS5_IJlSC_lEEESK_SL_NS4_8TiledMMAINS4_8MMA_AtomIJNS4_4SM904GMMA31MMA_64x256x32_F32E4M3E4M3_SS_TNILNSP_7ScaleInE1ELSR_1EEEEEENS4_6LayoutINS5_IJNSA_ILi2EEESC_SC_EEENS5_IJSC_NSA_ILi0EEESX_EEEEENS5_IJNS4_10UnderscoreES10_S10_EEEEENS4_13SM90_TMA_LOADENS4_14ComposedLayoutINS4_7SwizzleILi2ELi4ELi3EEENS4_18smem_ptr_flag_bitsILi8EEENSU_INS5_IJSB_SI_EEENS5_IJSI_SC_EEEEEEEvNS4_8identityENS4_23SM90_TMA_LOAD_MULTICASTES1C_vS1D_EENS_8epilogue10collective6detail29Sm90TmaWarpSpecializedAdapterINS1H_15DefaultEpilogueISK_SL_SL_NS1G_6thread17LinearCombinationISK_Li1EffLNS1L_9ScaleType4KindE0ELNS_15FloatRoundStyleE2ESK_EENS1_15EpilogueDefaultEEEEEvvEEEEvNT_6ParamsE --------------------------
	.section	.nv.info._ZN7cutlass13device_kernelINS_4gemm6kernel13GemmUniversalIN4cute5tupleIJiiiiEEENS1_10collective13CollectiveMmaINS1_37MainloopSm90TmaGmmaWarpSpecializedFP8ILi9ENS5_IJNS4_1CILi8EEENSA_ILi1EEESC_EEENS1_35KernelTmaWarpSpecializedCooperativeEEENS5_IJNSA_ILi128EEENSA_ILi256EEENSA_ILi64EEEEEENS_12float_e4m3_tENS5_IJlSC_lEEESK_SL_NS4_8TiledMMAINS4_8MMA_AtomIJNS4_4SM904GMMA31MMA_64x256x32_F32E4M3E4M3_SS_TNILNSP_7ScaleInE1ELSR_1EEEEEENS4_6LayoutINS5_IJNSA_ILi2EEESC_SC_EEENS5_IJSC_NSA_ILi0EEESX_EEEEENS5_IJNS4_10UnderscoreES10_S10_EEEEENS4_13SM90_TMA_LOADENS4_14ComposedLayoutINS4_7SwizzleILi2ELi4ELi3EEENS4_18smem_ptr_flag_bitsILi8EEENSU_INS5_IJSB_SI_EEENS5_IJSI_SC_EEEEEEEvNS4_8identityENS4_23SM90_TMA_LOAD_MULTICASTES1C_vS1D_EENS_8epilogue10collective6detail29Sm90TmaWarpSpecializedAdapterINS1H_15DefaultEpilogueISK_SL_SL_NS1G_6thread17LinearCombinationISK_Li1EffLNS1L_9ScaleType4KindE0ELNS_15FloatRoundStyleE2ESK_EENS1_15EpilogueDefaultEEEEEvvEEEEvNT_6ParamsE,"",@"SHT_CUDA_INFO"
	.sectionflags	@""
	.align	4


	//----- nvinfo : EIATTR_CUDA_API_VERSION
	.align		4
        /*0000*/ 	.byte	0x04, 0x37
        /*0002*/ 	.short	(.L_18 - .L_17)
.L_17:
        /*0004*/ 	.word	0x00000082


	//----- nvinfo : EIATTR_KPARAM_INFO
	.align		4
.L_18:
        /*0008*/ 	.byte	0x04, 0x17
        /*000a*/ 	.short	(.L_20 - .L_19)
.L_19:
        /*000c*/ 	.word	0x00000000
        /*0010*/ 	.short	0x0000
        /*0012*/ 	.short	0x0070
        /*0014*/ 	.byte	0x00, 0xf0, 0x01, 0x10


	//----- nvinfo : EIATTR_SPARSE_MMA_MASK
	.align		4
.L_20:
        /*0018*/ 	.byte	0x03, 0x50
        /*001a*/ 	.short	0x0000


	//----- nvinfo : EIATTR_MAXREG_COUNT
	.align		4
        /*001c*/ 	.byte	0x03, 0x1b
        /*001e*/ 	.short	0x00a8


	//----- nvinfo : EIATTR_NUM_BARRIERS
	.align		4
        /*0020*/ 	.byte	0x02, 0x4c
        /*0022*/ 	.byte	0x01
	.zero		1


	//----- nvinfo : EIATTR_ANNOTATIONS
	.align		4
        /*0024*/ 	.byte	0x04, 0x55
        /*0026*/ 	.short	(.L_22 - .L_21)


	//   ....[0]....
.L_21:
        /*0028*/ 	.word	0x00000001
        /*002c*/ 	.byte	0xe0, 0x06, 0x00, 0x00, 0x01, 0x00, 0x00, 0x00, 0xd0, 0x08, 0x00, 0x00, 0x01, 0x00, 0x00, 0x00
        /* <DEDUP_REMOVED lines=198> */
        /*0c9c*/ 	.byte	0xf0, 0x06, 0x01, 0x00


	//----- nvinfo : EIATTR_MERCURY_ISA_VERSION
	.align		4
.L_22:
        /*0ca0*/ 	.byte	0x03, 0x5f
        /*0ca2*/ 	.short	0x0101


	//----- nvinfo : EIATTR_INT_WARP_WIDE_INSTR_OFFSETS
	.align		4
        /*0ca4*/ 	.byte	0x04, 0x31
        /*0ca6*/ 	.short	(.L_24 - .L_23)


	//   ....[0]....
.L_23:
        /*0ca8*/ 	.word	0x00000660


	//   ....[1]....
        /*0cac*/ 	.word	0x00000670


	//   ....[2]....
        /*0cb0*/ 	.word	0x000007d0


	//----- nvinfo : EIATTR_COOP_GROUP_MASK_REGIDS
	.align		4
.L_24:
        /*0cb4*/ 	.byte	0x04, 0x29
        /*0cb6*/ 	.short	(.L_26 - .L_25)


	//   ....[0]....
.L_25:
        /*0cb8*/ 	.word	0xffffffff


	//   ....[1]....
        /*0cbc*/ 	.word	0xffffffff


	//   ....[2]....
        /*0cc0*/ 	.word	0xffffffff


	//   ....[3]....
        /*0cc4*/ 	.word	0xffffffff


	//   ....[4]....
        /*0cc8*/ 	.word	0xffffffff


	//   ....[5]....
        /*0ccc*/ 	.word	0xffffffff


	//----- nvinfo : EIATTR_COOP_GROUP_INSTR_OFFSETS
	.align		4
.L_26:
        /*0cd0*/ 	.byte	0x04, 0x28
        /*0cd2*/ 	.short	(.L_28 - .L_27)


	//   ....[0]....
.L_27:
        /*0cd4*/ 	.word	0x00000070


	//   ....[1]....
        /*0cd8*/ 	.word	0x00000080


	//   ....[2]....
        /*0cdc*/ 	.word	0x000001a0


	//   ....[3]....
        /*0ce0*/ 	.word	0x000004b0


	//   ....[4]....
        /*0ce4*/ 	.word	0x00000910


	//   ....[5]....
        /*0ce8*/ 	.word	0x00001690


	//----- nvinfo : EIATTR_REG_RECONFIG
	.align		4
.L_28:
        /*0cec*/ 	.byte	0x01, 0x54
	.zero		2


	//----- nvinfo : EIATTR_MBARRIER_INSTR_OFFSETS
	.align		4
        /*0cf0*/ 	.byte	0x04, 0x39
        /*0cf2*/ 	.short	(.L_30 - .L_29)


	//   ....[0]....
.L_29:
        /*0cf4*/ 	.word	0x00000360
        /*0cf8*/ 	.word	0x000000ff
        /*0cfc*/ 	.word	0x00000000
        /*0d00*/ 	.short	0x0100
        /*0d02*/ 	.byte	0x09
	.zero		1


	//   ....[1]....
        /*0d04*/ 	.word	0x00000370
        /*0d08*/ 	.word	0x000000ff
        /*0d0c*/ 	.word	0x00000048
        /*0d10*/ 	.short	0x0100
        /*0d12*/ 	.byte	0x09
	.zero		1


	//   ....[2]....
        /*0d14*/ 	.word	0x00000380
        /*0d18*/ 	.word	0x000000ff
        /*0d1c*/ 	.word	0x00000008
        /*0d20*/ 	.short	0x0100
        /*0d22*/ 	.byte	0x09
	.zero		1


	//   ....[3]....
        /*0d24*/ 	.word	0x00000390
        /*0d28*/ 	.word	0x000000ff
        /*0d2c*/ 	.word	0x00000050
        /*0d30*/ 	.short	0x0100
        /*0d32*/ 	.byte	0x09
	.zero		1


	//   ....[4]....
        /*0d34*/ 	.word	0x000003a0
        /*0d38*/ 	.word	0x000000ff
        /*0d3c*/ 	.word	0x00000010
        /*0d40*/ 	.short	0x0100
        /*0d42*/ 	.byte	0x09
	.zero		1


	//   ....[5]....
        /*0d44*/ 	.word	0x000003b0
        /*0d48*/ 	.word	0x000000ff
        /*0d4c*/ 	.word	0x00000058
        /*0d50*/ 	.short	0x0100
        /*0d52*/ 	.byte	0x09
	.zero		1


	//   ....[6]....
        /*0d54*/ 	.word	0x000003c0
        /*0d58*/ 	.word	0x000000ff
        /*0d5c*/ 	.word	0x00000018
        /*0d60*/ 	.short	0x0100
        /*0d62*/ 	.byte	0x09
	.zero		1


	//   ....[7]....
        /*0d64*/ 	.word	0x000003d0
        /*0d68*/ 	.word	0x000000ff
        /*0d6c*/ 	.word	0x00000060
        /*0d70*/ 	.short	0x0100
        /*0d72*/ 	.byte	0x09
	.zero		1


	//   ....[8]....
        /*0d74*/ 	.word	0x000003e0
        /*0d78*/ 	.word	0x000000ff
        /*0d7c*/ 	.word	0x00000020
        /*0d80*/ 	.short	0x0100
        /*0d82*/ 	.byte	0x09
	.zero		1


	//   ....[9]....
        /*0d84*/ 	.word	0x000003f0
        /*0d88*/ 	.word	0x000000ff
        /*0d8c*/ 	.word	0x00000068
        /*0d90*/ 	.short	0x0100
        /*0d92*/ 	.byte	0x09
	.zero		1


	//   ....[10]....
        /*0d94*/ 	.word	0x00000400
        /*0d98*/ 	.word	0x000000ff
        /*0d9c*/ 	.word	0x00000028
        /*0da0*/ 	.short	0x0100
        /*0da2*/ 	.byte	0x09
	.zero		1


	//   ....[11]....
        /*0da4*/ 	.word	0x00000410
        /*0da8*/ 	.word	0x000000ff
        /*0dac*/ 	.word	0x00000070
        /*0db0*/ 	.short	0x0100
        /*0db2*/ 	.byte	0x09
	.zero		1


	//   ....[12]....
        /*0db4*/ 	.word	0x00000420
        /*0db8*/ 	.word	0x000000ff
        /*0dbc*/ 	.word	0x00000030
        /*0dc0*/ 	.short	0x0100
        /*0dc2*/ 	.byte	0x09
	.zero		1


	//   ....[13]....
        /*0dc4*/ 	.word	0x00000430
        /*0dc8*/ 	.word	0x000000ff
        /*0dcc*/ 	.word	0x00000078
        /*0dd0*/ 	.short	0x0100
        /*0dd2*/ 	.byte	0x09
	.zero		1


	//   ....[14]....
        /*0dd4*/ 	.word	0x00000440
        /*0dd8*/ 	.word	0x000000ff
        /*0ddc*/ 	.word	0x00000038
        /*0de0*/ 	.short	0x0100
        /*0de2*/ 	.byte	0x09
	.zero		1


	//   ....[15]....
        /*0de4*/ 	.word	0x00000450
        /*0de8*/ 	.word	0x000000ff
        /*0dec*/ 	.word	0x00000080
        /*0df0*/ 	.short	0x0100
        /*0df2*/ 	.byte	0x09
	.zero		1


	//   ....[16]....
        /*0df4*/ 	.word	0x00000460
        /*0df8*/ 	.word	0x000000ff
        /*0dfc*/ 	.word	0x00000040
        /*0e00*/ 	.short	0x0100
        /*0e02*/ 	.byte	0x09
	.zero		1


	//   ....[17]....
        /*0e04*/ 	.word	0x00000470
        /*0e08*/ 	.word	0x000000ff
        /*0e0c*/ 	.word	0x00000088
        /*0e10*/ 	.short	0x0100
        /*0e12*/ 	.byte	0x09
	.zero		1


	//   ....[18]....
        /*0e14*/ 	.word	0x00000840
        /*0e18*/ 	.word	0x000000ff
        /*0e1c*/ 	.word	0x000000a0
        /*0e20*/ 	.short	0x0100
        /*0e22*/ 	.byte	0x06
	.zero		1


	//   ....[19]....
        /*0e24*/ 	.word	0x000008b0
        /*0e28*/ 	.word	0x000000ff
        /*0e2c*/ 	.word	0x000000a8
        /*0e30*/ 	.short	0x0100
        /*0e32*/ 	.byte	0x06
	.zero		1


	//   ....[20]....
        /*0e34*/ 	.word	0x00001ea0
        /*0e38*/ 	.word	0x000000ff
        /*0e3c*/ 	.word	0x00000000
        /*0e40*/ 	.short	0x010a
        /*0e42*/ 	.byte	0x06
	.zero		1


	//   ....[21]....
        /*0e44*/ 	.word	0x00001ee0
        /*0e48*/ 	.word	0x000000ff
        /*0e4c*/ 	.word	0x00000000
        /*0e50*/ 	.short	0x010a
        /*0e52*/ 	.byte	0x06
	.zero		1


	//   ....[22]....
        /*0e54*/ 	.word	0x000030f0
        /*0e58*/ 	.word	0x000000ff
        /*0e5c*/ 	.word	0x00000000
        /*0e60*/ 	.short	0x010a
        /*0e62*/ 	.byte	0x09
	.zero		1


	//   ....[23]....
        /*0e64*/ 	.word	0x00003130
        /*0e68*/ 	.word	0x000000ff
        /*0e6c*/ 	.word	0x00000000
        /*0e70*/ 	.short	0x010a
        /*0e72*/ 	.byte	0x09
	.zero		1


	//   ....[24]....
        /*0e74*/ 	.word	0x000041c0
        /*0e78*/ 	.word	0x000000e5
        /*0e7c*/ 	.word	0x00000000
        /*0e80*/ 	.short	0x0101
        /*0e82*/ 	.byte	0x3f
	.zero		1


	//   ....[25]....
        /*0e84*/ 	.word	0x000053e0
        /*0e88*/ 	.word	0x00000018
        /*0e8c*/ 	.word	0x00000000
        /*0e90*/ 	.short	0x0101
        /*0e92*/ 	.byte	0x3f
	.zero		1


	//   ....[26]....
        /*0e94*/ 	.word	0x0000f620
        /*0e98*/ 	.word	0x0000000d
        /*0e9c*/ 	.word	0x00000048
        /*0ea0*/ 	.short	0x010a
        /*0ea2*/ 	.byte	0x3f
	.zero		1


	//   ....[27]....
        /*0ea4*/ 	.word	0x0000fa00
        /*0ea8*/ 	.word	0x00000004
        /*0eac*/ 	.word	0x000000a8
        /*0eb0*/ 	.short	0x0101
        /*0eb2*/ 	.byte	0x3f
	.zero		1


	//   ....[28]....
        /*0eb4*/ 	.word	0x00010170
        /*0eb8*/ 	.word	0x00000005
        /*0ebc*/ 	.word	0x00000000
        /*0ec0*/ 	.short	0x010a
        /*0ec2*/ 	.byte	0x3f
	.zero		1


	//   ....[29]....
        /*0ec4*/ 	.word	0x000101f0
        /*0ec8*/ 	.word	0x00000007
        /*0ecc*/ 	.word	0x00000000
        /*0ed0*/ 	.short	0x010a
        /*0ed2*/ 	.byte	0x3f
	.zero		1


	//   ....[30]....
        /*0ed4*/ 	.word	0x00010280
        /*0ed8*/ 	.word	0x00000006
        /*0edc*/ 	.word	0x00000000
        /*0ee0*/ 	.short	0x010a
        /*0ee2*/ 	.byte	0x3f
	.zero		1


	//   ....[31]....
        /*0ee4*/ 	.word	0x00010310
        /*0ee8*/ 	.word	0x00000007
        /*0eec*/ 	.word	0x00000000
        /*0ef0*/ 	.short	0x010a
        /*0ef2*/ 	.byte	0x3f
	.zero		1


	//   ....[32]....
        /*0ef4*/ 	.word	0x000103a0
        /*0ef8*/ 	.word	0x00000006
        /*0efc*/ 	.word	0x00000000
        /*0f00*/ 	.short	0x010a
        /*0f02*/ 	.byte	0x3f
	.zero		1


	//   ....[33]....
        /*0f04*/ 	.word	0x00010430
        /*0f08*/ 	.word	0x00000007
        /*0f0c*/ 	.word	0x00000000
        /*0f10*/ 	.short	0x010a
        /*0f12*/ 	.byte	0x3f
	.zero		1


	//   ....[34]....
        /*0f14*/ 	.word	0x000104c0
        /*0f18*/ 	.word	0x00000006
        /*0f1c*/ 	.word	0x00000000
        /*0f20*/ 	.short	0x010a
        /*0f22*/ 	.byte	0x3f
	.zero		1


	//   ....[35]....
        /*0f24*/ 	.word	0x00010550
        /*0f28*/ 	.word	0x00000007
        /*0f2c*/ 	.word	0x00000000
        /*0f30*/ 	.short	0x010a
        /*0f32*/ 	.byte	0x3f
	.zero		1


	//   ....[36]....
        /*0f34*/ 	.word	0x000105e0
        /*0f38*/ 	.word	0x00000003
        /*0f3c*/ 	.word	0x00000000
        /*0f40*/ 	.short	0x010a
        /*0f42*/ 	.byte	0x3f
	.zero		1


	//   ....[37]....
        /*0f44*/ 	.word	0x00010650
        /*0f48*/ 	.word	0x00000003
        /*0f4c*/ 	.word	0x00000000
        /*0f50*/ 	.short	0x010a
        /*0f52*/ 	.byte	0x3f
	.zero		1


	//   ....[38]....
        /*0f54*/ 	.word	0x000106c0
        /*0f58*/ 	.word	0x00000000
        /*0f5c*/ 	.word	0x00000000
        /*0f60*/ 	.short	0x010a
        /*0f62*/ 	.byte	0x3f
	.zero		1


	//   ....[39]....
        /*0f64*/ 	.word	0x000107a0
        /*0f68*/ 	.word	0x0000000d
        /*0f6c*/ 	.word	0x00000048
        /*0f70*/ 	.short	0x010a
        /*0f72*/ 	.byte	0x3f
	.zero		1


	//   ....[40]....
        /*0f74*/ 	.word	0x00010870
        /*0f78*/ 	.word	0x00000005
        /*0f7c*/ 	.word	0x00000000
        /*0f80*/ 	.short	0x010a
        /*0f82*/ 	.byte	0x3f
	.zero		1


	//   ....[41]....
        /*0f84*/ 	.word	0x000108c0
        /*0f88*/ 	.word	0x00000007
        /*0f8c*/ 	.word	0x00000000
        /*0f90*/ 	.short	0x010a
        /*0f92*/ 	.byte	0x3f
	.zero		1


	//   ....[42]....
        /*0f94*/ 	.word	0x00010910
        /*0f98*/ 	.word	0x00000006
        /*0f9c*/ 	.word	0x00000000
        /*0fa0*/ 	.short	0x010a
        /*0fa2*/ 	.byte	0x3f
	.zero		1


	//   ....[43]....
        /*0fa4*/ 	.word	0x00010960
        /*0fa8*/ 	.word	0x00000007
        /*0fac*/ 	.word	0x00000000
        /*0fb0*/ 	.short	0x010a
        /*0fb2*/ 	.byte	0x3f
	.zero		1


	//   ....[44]....
        /*0fb4*/ 	.word	0x000109b0
        /*0fb8*/ 	.word	0x00000006
        /*0fbc*/ 	.word	0x00000000
        /*0fc0*/ 	.short	0x010a
        /*0fc2*/ 	.byte	0x3f
	.zero		1


	//   ....[45]....
        /*0fc4*/ 	.word	0x00010a00
        /*0fc8*/ 	.word	0x00000007
        /*0fcc*/ 	.word	0x00000000
        /*0fd0*/ 	.short	0x010a
        /*0fd2*/ 	.byte	0x3f
	.zero		1


	//   ....[46]....
        /*0fd4*/ 	.word	0x00010a50
        /*0fd8*/ 	.word	0x00000006
        /*0fdc*/ 	.word	0x00000000
        /*0fe0*/ 	.short	0x010a
        /*0fe2*/ 	.byte	0x3f
	.zero		1


	//   ....[47]....
        /*0fe4*/ 	.word	0x00010aa0
        /*0fe8*/ 	.word	0x00000007
        /*0fec*/ 	.word	0x00000000
        /*0ff0*/ 	.short	0x010a
        /*0ff2*/ 	.byte	0x3f
	.zero		1


	//----- nvinfo : EIATTR_NUM_MBARRIERS
	.align		4
.L_30:
        /*0ff4*/ 	.byte	0x03, 0x38
        /*0ff6*/ 	.short	0x0014


	//----- nvinfo : EIATTR_EXIT_INSTR_OFFSETS
	.align		4
        /*0ff8*/ 	.byte	0x04, 0x1c
        /*0ffa*/ 	.short	(.L_32 - .L_31)


	//   ....[0]....
.L_31:
        /*0ffc*/ 	.word	0x00000aa0


	//   ....[1]....
        /*1000*/ 	.word	0x00001330


	//   ....[2]....
        /*1004*/ 	.word	0x0000ed00


	//   ....[3]....
        /*1008*/ 	.word	0x0000f290


	//   ....[4]....
        /*100c*/ 	.word	0x00010630


	//----- nvinfo : EIATTR_MAX_THREADS
	.align		4
.L_32:
        /*1010*/ 	.byte	0x04, 0x05
        /*1012*/ 	.short	(.L_34 - .L_33)
.L_33:
        /*1014*/ 	.word	0x00000180
        /*1018*/ 	.word	0x00000001
        /*101c*/ 	.word	0x00000001


	//----- nvinfo : EIATTR_CRS_STACK_SIZE
	.align		4
.L_34:
        /*1020*/ 	.byte	0x04, 0x1e
        /*1022*/ 	.short	(.L_36 - .L_35)
.L_35:
        /*1024*/ 	.word	0x00000000


	//----- nvinfo : EIATTR_CBANK_PARAM_SIZE
	.align		4
.L_36:
        /*1028*/ 	.byte	0x03, 0x19
        /*102a*/ 	.short	0x0470


	//----- nvinfo : EIATTR_PARAM_CBANK
	.align		4
        /*102c*/ 	.byte	0x04, 0x0a
        /*102e*/ 	.short	(.L_38 - .L_37)
	.align		4
.L_37:
        /*1030*/ 	.word	index@(.nv.constant0._ZN7cutlass13device_kernelINS_4gemm6kernel13GemmUniversalIN4cute5tupleIJiiiiEEENS1_10collective13CollectiveMmaINS1_37MainloopSm90TmaGmmaWarpSpecializedFP8ILi9ENS5_IJNS4_1CILi8EEENSA_ILi1EEESC_EEENS1_35KernelTmaWarpSpecializedCooperativeEEENS5_IJNSA_ILi128EEENSA_ILi256EEENSA_ILi64EEEEEENS_12float_e4m3_tENS5_IJlSC_lEEESK_SL_NS4_8TiledMMAINS4_8MMA_AtomIJNS4_4SM904GMMA31MMA_64x256x32_F32E4M3E4M3_SS_TNILNSP_7ScaleInE1ELSR_1EEEEEENS4_6LayoutINS5_IJNSA_ILi2EEESC_SC_EEENS5_IJSC_NSA_ILi0EEESX_EEEEENS5_IJNS4_10UnderscoreES10_S10_EEEEENS4_13SM90_TMA_LOADENS4_14ComposedLayoutINS4_7SwizzleILi2ELi4ELi3EEENS4_18smem_ptr_flag_bitsILi8EEENSU_INS5_IJSB_SI_EEENS5_IJSI_SC_EEEEEEEvNS4_8identityENS4_23SM90_TMA_LOAD_MULTICASTES1C_vS1D_EENS_8epilogue10collective6detail29Sm90TmaWarpSpecializedAdapterINS1H_15DefaultEpilogueISK_SL_SL_NS1G_6thread17LinearCombinationISK_Li1EffLNS1L_9ScaleType4KindE0ELNS_15FloatRoundStyleE2ESK_EENS1_15EpilogueDefaultEEEEEvvEEEEvNT_6ParamsE)
        /*1034*/ 	.short	0x0210
        /*1036*/ 	.short	0x0470


	//----- nvinfo : EIATTR_SW_WAR
	.align		4
.L_38:
        /*1038*/ 	.byte	0x04, 0x36
        /*103a*/ 	.short	(.L_40 - .L_39)
.L_39:
        /*103c*/ 	.word	0x00000008
.L_40:


//--------------------- .nv.callgraph             --------------------------
	.section	.nv.callgraph,"",@"SHT_CUDA_CALLGRAPH"
	.align	4
	.sectionentsize	8
	.align		4
        /*0000*/ 	.word	0x00000000
	.align		4
        /*0004*/ 	.word	0xffffffff
	.align		4
        /*0008*/ 	.word	0x00000000
	.align		4
        /*000c*/ 	.word	0xfffffffe
	.align		4
        /*0010*/ 	.word	0x00000000
	.align		4
        /*0014*/ 	.word	0xfffffffd
	.align		4
        /*0018*/ 	.word	0x00000000
	.align		4
        /*001c*/ 	.word	0xfffffffc


//--------------------- .nv.constant4             --------------------------
	.section	.nv.constant4,"a",@progbits
	.align	8
	.align		8
.nv.constant4:
        /*0000*/ 	.dword	_ZN40_INTERNAL_3e01506f_4_k_cu_506b1c33_206664cuda3std3__45__cpo5beginE
	.align		8
        /*0008*/ 	.dword	_ZN40_INTERNAL_3e01506f_4_k_cu_506b1c33_206664cuda3std3__45__cpo3endE
	.align		8
        /*0010*/ 	.dword	_ZN40_INTERNAL_3e01506f_4_k_cu_506b1c33_206664cuda3std3__45__cpo6cbeginE
	.align		8
        /*0018*/ 	.dword	_ZN40_INTERNAL_3e01506f_4_k_cu_506b1c33_206664cuda3std3__45__cpo4cendE
	.align		8
        /*0020*/ 	.dword	_ZN40_INTERNAL_3e01506f_4_k_cu_506b1c33_206664cuda3std3__442_GLOBAL__N__3e01506f_4_k_cu_506b1c33_206666ignoreE
	.align		8
        /*0028*/ 	.dword	_ZN40_INTERNAL_3e01506f_4_k_cu_506b1c33_206664cuda3std3__419piecewise_constructE
	.align		8
        /*0030*/ 	.dword	_ZN40_INTERNAL_3e01506f_4_k_cu_506b1c33_206664cuda3std3__48in_placeE
	.align		8
        /*0038*/ 	.dword	_ZN40_INTERNAL_3e01506f_4_k_cu_506b1c33_206664cuda3std6ranges3__45__cpo4swapE
	.align		8
        /*0040*/ 	.dword	_ZN40_INTERNAL_3e01506f_4_k_cu_506b1c33_206664cuda3std6ranges3__45__cpo9iter_moveE
	.align		8
        /*0048*/ 	.dword	_ZN40_INTERNAL_3e01506f_4_k_cu_506b1c33_206664cute7productE
	.align		8
        /*0050*/ 	.dword	_ZN40_INTERNAL_3e01506f_4_k_cu_506b1c33_206664cute1_E


//--------------------- .text._ZN7cutlass13device_kernelINS_4gemm6kernel13GemmUniversalIN4cute5tupleIJiiiiEEENS1_10collective13CollectiveMmaINS1_37MainloopSm90TmaGmmaWarpSpecializedFP8ILi9ENS5_IJNS4_1CILi8EEENSA_ILi1EEESC_EEENS1_35KernelTmaWarpSpecializedCooperativeEEENS5_IJNSA_ILi128EEENSA_ILi256EEENSA_ILi64EEEEEENS_12float_e4m3_tENS5_IJlSC_lEEESK_SL_NS4_8TiledMMAINS4_8MMA_AtomIJNS4_4SM904GMMA31MMA_64x256x32_F32E4M3E4M3_SS_TNILNSP_7ScaleInE1ELSR_1EEEEEENS4_6LayoutINS5_IJNSA_ILi2EEESC_SC_EEENS5_IJSC_NSA_ILi0EEESX_EEEEENS5_IJNS4_10UnderscoreES10_S10_EEEEENS4_13SM90_TMA_LOADENS4_14ComposedLayoutINS4_7SwizzleILi2ELi4ELi3EEENS4_18smem_ptr_flag_bitsILi8EEENSU_INS5_IJSB_SI_EEENS5_IJSI_SC_EEEEEEEvNS4_8identityENS4_23SM90_TMA_LOAD_MULTICASTES1C_vS1D_EENS_8epilogue10collective6detail29Sm90TmaWarpSpecializedAdapterINS1H_15DefaultEpilogueISK_SL_SL_NS1G_6thread17LinearCombinationISK_Li1EffLNS1L_9ScaleType4KindE0ELNS_15FloatRoundStyleE2ESK_EENS1_15EpilogueDefaultEEEEEvvEEEEvNT_6ParamsE --------------------------
	.section	.text._ZN7cutlass13device_kernelINS_4gemm6kernel13GemmUniversalIN4cute5tupleIJiiiiEEENS1_10collective13CollectiveMmaINS1_37MainloopSm90TmaGmmaWarpSpecializedFP8ILi9ENS5_IJNS4_1CILi8EEENSA_ILi1EEESC_EEENS1_35KernelTmaWarpSpecializedCooperativeEEENS5_IJNSA_ILi128EEENSA_ILi256EEENSA_ILi64EEEEEENS_12float_e4m3_tENS5_IJlSC_lEEESK_SL_NS4_8TiledMMAINS4_8MMA_AtomIJNS4_4SM904GMMA31MMA_64x256x32_F32E4M3E4M3_SS_TNILNSP_7ScaleInE1ELSR_1EEEEEENS4_6LayoutINS5_IJNSA_ILi2EEESC_SC_EEENS5_IJSC_NSA_ILi0EEESX_EEEEENS5_IJNS4_10UnderscoreES10_S10_EEEEENS4_13SM90_TMA_LOADENS4_14ComposedLayoutINS4_7SwizzleILi2ELi4ELi3EEENS4_18smem_ptr_flag_bitsILi8EEENSU_INS5_IJSB_SI_EEENS5_IJSI_SC_EEEEEEEvNS4_8identityENS4_23SM90_TMA_LOAD_MULTICASTES1C_vS1D_EENS_8epilogue10collective6detail29Sm90TmaWarpSpecializedAdapterINS1H_15DefaultEpilogueISK_SL_SL_NS1G_6thread17LinearCombinationISK_Li1EffLNS1L_9ScaleType4KindE0ELNS_15FloatRoundStyleE2ESK_EENS1_15EpilogueDefaultEEEEEvvEEEEvNT_6ParamsE,"ax",@progbits
	.align	128
.text._ZN7cutlass13device_kernelINS_4gemm6kernel13GemmUniversalIN4cute5tupleIJiiiiEEENS1_10collective13CollectiveMmaINS1_37MainloopSm90TmaGmmaWarpSpecializedFP8ILi9ENS5_IJNS4_1CILi8EEENSA_ILi1EEESC_EEENS1_35KernelTmaWarpSpecializedCooperativeEEENS5_IJNSA_ILi128EEENSA_ILi256EEENSA_ILi64EEEEEENS_12float_e4m3_tENS5_IJlSC_lEEESK_SL_NS4_8TiledMMAINS4_8MMA_AtomIJNS4_4SM904GMMA31MMA_64x256x32_F32E4M3E4M3_SS_TNILNSP_7ScaleInE1ELSR_1EEEEEENS4_6LayoutINS5_IJNSA_ILi2EEESC_SC_EEENS5_IJSC_NSA_ILi0EEESX_EEEEENS5_IJNS4_10UnderscoreES10_S10_EEEEENS4_13SM90_TMA_LOADENS4_14ComposedLayoutINS4_7SwizzleILi2ELi4ELi3EEENS4_18smem_ptr_flag_bitsILi8EEENSU_INS5_IJSB_SI_EEENS5_IJSI_SC_EEEEEEEvNS4_8identityENS4_23SM90_TMA_LOAD_MULTICASTES1C_vS1D_EENS_8epilogue10collective6detail29Sm90TmaWarpSpecializedAdapterINS1H_15DefaultEpilogueISK_SL_SL_NS1G_6thread17LinearCombinationISK_Li1EffLNS1L_9ScaleType4KindE0ELNS_15FloatRoundStyleE2ESK_EENS1_15EpilogueDefaultEEEEEvvEEEEvNT_6ParamsE:
        .type           _ZN7cutlass13device_kernelINS_4gemm6kernel13GemmUniversalIN4cute5tupleIJiiiiEEENS1_10collective13CollectiveMmaINS1_37MainloopSm90TmaGmmaWarpSpecializedFP8ILi9ENS5_IJNS4_1CILi8EEENSA_ILi1EEESC_EEENS1_35KernelTmaWarpSpecializedCooperativeEEENS5_IJNSA_ILi128EEENSA_ILi256EEENSA_ILi64EEEEEENS_12float_e4m3_tENS5_IJlSC_lEEESK_SL_NS4_8TiledMMAINS4_8MMA_AtomIJNS4_4SM904GMMA31MMA_64x256x32_F32E4M3E4M3_SS_TNILNSP_7ScaleInE1ELSR_1EEEEEENS4_6LayoutINS5_IJNSA_ILi2EEESC_SC_EEENS5_IJSC_NSA_ILi0EEESX_EEEEENS5_IJNS4_10UnderscoreES10_S10_EEEEENS4_13SM90_TMA_LOADENS4_14ComposedLayoutINS4_7SwizzleILi2ELi4ELi3EEENS4_18smem_ptr_flag_bitsILi8EEENSU_INS5_IJSB_SI_EEENS5_IJSI_SC_EEEEEEEvNS4_8identityENS4_23SM90_TMA_LOAD_MULTICASTES1C_vS1D_EENS_8epilogue10collective6detail29Sm90TmaWarpSpecializedAdapterINS1H_15DefaultEpilogueISK_SL_SL_NS1G_6thread17LinearCombinationISK_Li1EffLNS1L_9ScaleType4KindE0ELNS_15FloatRoundStyleE2ESK_EENS1_15EpilogueDefaultEEEEEvvEEEEvNT_6ParamsE,@function
        .size           _ZN7cutlass13device_kernelINS_4gemm6kernel13GemmUniversalIN4cute5tupleIJiiiiEEENS1_10collective13CollectiveMmaINS1_37MainloopSm90TmaGmmaWarpSpecializedFP8ILi9ENS5_IJNS4_1CILi8EEENSA_ILi1EEESC_EEENS1_35KernelTmaWarpSpecializedCooperativeEEENS5_IJNSA_ILi128EEENSA_ILi256EEENSA_ILi64EEEEEENS_12float_e4m3_tENS5_IJlSC_lEEESK_SL_NS4_8TiledMMAINS4_8MMA_AtomIJNS4_4SM904GMMA31MMA_64x256x32_F32E4M3E4M3_SS_TNILNSP_7ScaleInE1ELSR_1EEEEEENS4_6LayoutINS5_IJNSA_ILi2EEESC_SC_EEENS5_IJSC_NSA_ILi0EEESX_EEEEENS5_IJNS4_10UnderscoreES10_S10_EEEEENS4_13SM90_TMA_LOADENS4_14ComposedLayoutINS4_7SwizzleILi2ELi4ELi3EEENS4_18smem_ptr_flag_bitsILi8EEENSU_INS5_IJSB_SI_EEENS5_IJSI_SC_EEEEEEEvNS4_8identityENS4_23SM90_TMA_LOAD_MULTICASTES1C_vS1D_EENS_8epilogue10collective6detail29Sm90TmaWarpSpecializedAdapterINS1H_15DefaultEpilogueISK_SL_SL_NS1G_6thread17LinearCombinationISK_Li1EffLNS1L_9ScaleType4KindE0ELNS_15FloatRoundStyleE2ESK_EENS1_15EpilogueDefaultEEEEEvvEEEEvNT_6ParamsE,(.L_x_345 - _ZN7cutlass13device_kernelINS_4gemm6kernel13GemmUniversalIN4cute5tupleIJiiiiEEENS1_10collective13CollectiveMmaINS1_37MainloopSm90TmaGmmaWarpSpecializedFP8ILi9ENS5_IJNS4_1CILi8EEENSA_ILi1EEESC_EEENS1_35KernelTmaWarpSpecializedCooperativeEEENS5_IJNSA_ILi128EEENSA_ILi256EEENSA_ILi64EEEEEENS_12float_e4m3_tENS5_IJlSC_lEEESK_SL_NS4_8TiledMMAINS4_8MMA_AtomIJNS4_4SM904GMMA31MMA_64x256x32_F32E4M3E4M3_SS_TNILNSP_7ScaleInE1ELSR_1EEEEEENS4_6LayoutINS5_IJNSA_ILi2EEESC_SC_EEENS5_IJSC_NSA_ILi0EEESX_EEEEENS5_IJNS4_10UnderscoreES10_S10_EEEEENS4_13SM90_TMA_LOADENS4_14ComposedLayoutINS4_7SwizzleILi2ELi4ELi3EEENS4_18smem_ptr_flag_bitsILi8EEENSU_INS5_IJSB_SI_EEENS5_IJSI_SC_EEEEEEEvNS4_8identityENS4_23SM90_TMA_LOAD_MULTICASTES1C_vS1D_EENS_8epilogue10collective6detail29Sm90TmaWarpSpecializedAdapterINS1H_15DefaultEpilogueISK_SL_SL_NS1G_6thread17LinearCombinationISK_Li1EffLNS1L_9ScaleType4KindE0ELNS_15FloatRoundStyleE2ESK_EENS1_15EpilogueDefaultEEEEEvvEEEEvNT_6ParamsE)
        .other          _ZN7cutlass13device_kernelINS_4gemm6kernel13GemmUniversalIN4cute5tupleIJiiiiEEENS1_10collective13CollectiveMmaINS1_37MainloopSm90TmaGmmaWarpSpecializedFP8ILi9ENS5_IJNS4_1CILi8EEENSA_ILi1EEESC_EEENS1_35KernelTmaWarpSpecializedCooperativeEEENS5_IJNSA_ILi128EEENSA_ILi256EEENSA_ILi64EEEEEENS_12float_e4m3_tENS5_IJlSC_lEEESK_SL_NS4_8TiledMMAINS4_8MMA_AtomIJNS4_4SM904GMMA31MMA_64x256x32_F32E4M3E4M3_SS_TNILNSP_7ScaleInE1ELSR_1EEEEEENS4_6LayoutINS5_IJNSA_ILi2EEESC_SC_EEENS5_IJSC_NSA_ILi0EEESX_EEEEENS5_IJNS4_10UnderscoreES10_S10_EEEEENS4_13SM90_TMA_LOADENS4_14ComposedLayoutINS4_7SwizzleILi2ELi4ELi3EEENS4_18smem_ptr_flag_bitsILi8EEENSU_INS5_IJSB_SI_EEENS5_IJSI_SC_EEEEEEEvNS4_8identityENS4_23SM90_TMA_LOAD_MULTICASTES1C_vS1D_EENS_8epilogue10collective6detail29Sm90TmaWarpSpecializedAdapterINS1H_15DefaultEpilogueISK_SL_SL_NS1G_6thread17LinearCombinationISK_Li1EffLNS1L_9ScaleType4KindE0ELNS_15FloatRoundStyleE2ESK_EENS1_15EpilogueDefaultEEEEEvvEEEEvNT_6ParamsE,@"STO_CUDA_ENTRY STV_DEFAULT"
_ZN7cutlass13device_kernelINS_4gemm6kernel13GemmUniversalIN4cute5tupleIJiiiiEEENS1_10collective13CollectiveMmaINS1_37MainloopSm90TmaGmmaWarpSpecializedFP8ILi9ENS5_IJNS4_1CILi8EEENSA_ILi1EEESC_EEENS1_35KernelTmaWarpSpecializedCooperativeEEENS5_IJNSA_ILi128EEENSA_ILi256EEENSA_ILi64EEEEEENS_12float_e4m3_tENS5_IJlSC_lEEESK_SL_NS4_8TiledMMAINS4_8MMA_AtomIJNS4_4SM904GMMA31MMA_64x256x32_F32E4M3E4M3_SS_TNILNSP_7ScaleInE1ELSR_1EEEEEENS4_6LayoutINS5_IJNSA_ILi2EEESC_SC_EEENS5_IJSC_NSA_ILi0EEESX_EEEEENS5_IJNS4_10UnderscoreES10_S10_EEEEENS4_13SM90_TMA_LOADENS4_14ComposedLayoutINS4_7SwizzleILi2ELi4ELi3EEENS4_18smem_ptr_flag_bitsILi8EEENSU_INS5_IJSB_SI_EEENS5_IJSI_SC_EEEEEEEvNS4_8identityENS4_23SM90_TMA_LOAD_MULTICASTES1C_vS1D_EENS_8epilogue10collective6detail29Sm90TmaWarpSpecializedAdapterINS1H_15DefaultEpilogueISK_SL_SL_NS1G_6thread17LinearCombinationISK_Li1EffLNS1L_9ScaleType4KindE0ELNS_15FloatRoundStyleE2ESK_EENS1_15EpilogueDefaultEEEEEvvEEEEvNT_6ParamsE:
[----:B------:R-:W0:Y:S02]  /*0000*/  LDC R1, c[0x0][0x28] ;  /* 0x00000a00ff017b82 */ /* 0x000e240000000800 */
[----:B0-----:R-:W-:Y:S01]  /*0010*/  VIADD R1, R1, 0xfffffef8 ;  /* 0xfffffef801017836 */ /* 0x001fe20000000000 */
[----:B------:R-:W0:Y:S01]  /*0020*/  S2R R4, SR_TID.X ;  /* 0x0000000000047919 */ /* 0x000e220000002100 */
[----:B------:R-:W-:Y:S01]  /*0030*/  ELECT P0, URZ, PT ;  /* 0x00000000003f782f */ /* 0x000fe20003800000 */
[----:B------:R-:W-:Y:S01]  /*0040*/  BSSY B0, `(.L_x_0) ;  /* 0x0000015000007945 */ /* 0x000fe20003800000 */
[--C-:B0-----:R-:W-:Y:S02]  /*0050*/  SHF.R.U32.HI R0, RZ, 0x5, R4.reuse ;  /* 0x00000005ff007819 */ /* 0x101fe40000011604 */
[----:B------:R-:W-:-:S03]  /*0060*/  SHF.R.U32.HI R2, RZ, 0x7, R4 ;  /* 0x00000007ff027819 */ /* 0x000fc60000011604 */
[----:B------:R-:W0:Y:S04]  /*0070*/  SHFL.IDX PT, R3, R0, RZ, 0x1f ;  /* 0x00001fff00037589 */ /* 0x000e2800000e0000 */
[----:B------:R-:W1:Y:S01]  /*0080*/  SHFL.IDX PT, R2, R2, RZ, 0x1f ;  /* 0x00001fff02027589 */ /* 0x000e6200000e0000 */
[----:B0-----:R-:W-:Y:S02]  /*0090*/  R2UR UR4, R3 ;  /* 0x00000000030472ca */ /* 0x001fe400000e0000 */
[----:B-1----:R-:W-:-:S11]  /*00a0*/  R2UR UR6, R2 ;  /* 0x00000000020672ca */ /* 0x002fd600000e0000 */
[----:B------:R-:W-:Y:S02]  /*00b0*/  USHF.R.S32.HI UR5, URZ, 0x1f, UR4 ;  /* 0x0000001f3f057899 */ /* 0x000fe40008011404 */
[----:B------:R-:W-:Y:S02]  /*00c0*/  ISETP.NE.OR P0, PT, RZ, UR4, !P0 ;  /* 0x00000004ff007c0c */ /* 0x000fe4000c705670 */
[----:B------:R-:W-:-:S04]  /*00d0*/  ULEA.HI UR5, UR5, UR4, URZ, 0x2 ;  /* 0x0000000405057291 */ /* 0x000fc8000f8f103f */
[----:B------:R-:W-:-:S04]  /*00e0*/  ULOP3.LUT UR5, UR5, 0xfffffffc, URZ, 0xc0, !UPT ;  /* 0xfffffffc05057892 */ /* 0x000fc8000f8ec03f */
[----:B------:R-:W-:-:S03]  /*00f0*/  UIADD3 UR8, UR4, -UR5, URZ ;  /* 0x8000000504087290 */ /* 0x000fc6000fffe03f */
[----:B------:R-:W-:Y:S09]  /*0100*/  @P0 BRA `(.L_x_1) ;  /* 0x0000000000200947 */ /* 0x000ff20003800000 */
[----:B------:R-:W-:Y:S02]  /*0110*/  ULDC.64 UR4, c[0x0][0x198] ;  /* 0x0000660000047ab9 */ /* 0x000fe40000000a00 */
[----:B------:R-:W-:Y:S02]  /*0120*/  UIADD3 UR10, UP0, UR4, 0xf0, URZ ;  /* 0x000000f0040a7890 */ /* 0x000fe4000ff1e03f */
[----:B------:R-:W-:Y:S02]  /*0130*/  UIADD3 UR4, UP1, UR4, 0x1f0, URZ ;  /* 0x000001f004047890 */ /* 0x000fe4000ff3e03f */
[----:B------:R-:W-:Y:S02]  /*0140*/  UIADD3.X UR11, URZ, UR5, URZ, UP0, !UPT ;  /* 0x000000053f0b7290 */ /* 0x000fe400087fe43f */
[----:B------:R-:W-:-:S07]  /*0150*/  UIADD3.X UR5, URZ, UR5, URZ, UP1, !UPT ;  /* 0x000000053f057290 */ /* 0x000fce0008ffe43f */
[----:B------:R0:W-:Y:S02]  /*0160*/  UTMACCTL.PF [UR10] ;  /* 0x000000000a0079b9 */ /* 0x0001e40008040000 */
[----:B------:R0:W-:Y:S02]  /*0170*/  UTMACCTL.PF [UR4] ;  /* 0x00000000040079b9 */ /* 0x0001e40008040000 */
[----:B0-----:R-:W-:Y:S01]  /*0180*/  NOP ;  /* 0x0000000000007918 */ /* 0x001fe20000000000 */
.L_x_1:
[----:B------:R-:W-:Y:S05]  /*0190*/  BSYNC B0 ;  /* 0x0000000000007941 */ /* 0x000fea0003800000 */
.L_x_0:
[----:B------:R-:W0:Y:S01]  /*01a0*/  SHFL.IDX PT, R3, R0, RZ, 0x1f ;  /* 0x00001fff00037589 */ /* 0x000e2200000e0000 */
[----:B------:R-:W-:Y:S01]  /*01b0*/  UISETP.NE.AND UP0, UPT, UR8, 0x3, UPT ;  /* 0x000000030800788c */ /* 0x000fe2000bf05270 */
[----:B------:R-:W-:Y:S01]  /*01c0*/  SHF.R.S32.HI R2, RZ, 0x1f, R4 ;  /* 0x0000001fff027819 */ /* 0x000fe20000011404 */
[----:B------:R-:W-:Y:S02]  /*01d0*/  UIADD3 UR10, UR6, -0x1, URZ ;  /* 0xffffffff060a7890 */ /* 0x000fe4000fffe03f */
[----:B------:R-:W-:Y:S01]  /*01e0*/  ISETP.NE.AND P1, PT, RZ, UR6, PT ;  /* 0x00000006ff007c0c */ /* 0x000fe2000bf25270 */
[----:B------:R-:W-:Y:S01]  /*01f0*/  UISETP.EQ.OR UP0, UPT, UR8, URZ, !UP0 ;  /* 0x0000003f0800728c */ /* 0x000fe2000c702670 */
[----:B------:R-:W-:Y:S01]  /*0200*/  LEA.HI R2, R2, R4, RZ, 0x7 ;  /* 0x0000000402027211 */ /* 0x000fe200078f38ff */
[----:B------:R-:W-:Y:S02]  /*0210*/  UISETP.GE.U32.AND UP1, UPT, UR10, 0x2, UPT ;  /* 0x000000020a00788c */ /* 0x000fe4000bf26070 */
[----:B------:R-:W-:-:S04]  /*0220*/  UISETP.EQ.AND UP0, UPT, UR6, URZ, UP0 ;  /* 0x0000003f0600728c */ /* 0x000fc80008702270 */
[----:B------:R-:W-:-:S04]  /*0230*/  USEL UR13, URZ, 0x1, !UP0 ;  /* 0x000000013f0d7887 */ /* 0x000fc8000c000000 */
[----:B------:R-:W-:Y:S01]  /*0240*/  USEL UR13, UR13, 0x2, UP1 ;  /* 0x000000020d0d7887 */ /* 0x000fe20008800000 */
[----:B0-----:R-:W-:-:S13]  /*0250*/  ISETP.NE.AND P0, PT, R3, RZ, PT ;  /* 0x000000ff0300720c */ /* 0x001fda0003f05270 */
[----:B------:R-:W-:Y:S05]  /*0260*/  @P0 BRA `(.L_x_2) ;  /* 0x00000000008c0947 */ /* 0x000fea0003800000 */
[----:B------:R-:W-:Y:S01]  /*0270*/  ELECT P0, URZ, PT ;  /* 0x00000000003f782f */ /* 0x000fe20003800000 */
[----:B------:R-:W-:-:S12]  /*0280*/  BSSY B0, `(.L_x_2) ;  /* 0x0000021000007945 */ /* 0x000fd80003800000 */
[----:B------:R-:W-:Y:S05]  /*0290*/  @!P0 BRA `(.L_x_3) ;  /* 0x00000000007c8947 */ /* 0x000fea0003800000 */
[----:B------:R-:W0:Y:S01]  /*02a0*/  S2UR UR9, SR_CgaCtaId ;  /* 0x00000000000979c3 */ /* 0x000e220000008800 */
[----:B------:R-:W-:Y:S01]  /*02b0*/  UMOV UR4, 0x400 ;  /* 0x0000040000047882 */ /* 0x000fe20000000000 */
[----:B------:R-:W-:Y:S01]  /*02c0*/  UMOV UR5, 0x1 ;  /* 0x0000000100057882 */ /* 0x000fe20000000000 */
[----:B------:R-:W-:Y:S02]  /*02d0*/  UMOV UR6, 0x10 ;  /* 0x0000001000067882 */ /* 0x000fe40000000000 */
[----:B------:R-:W-:-:S04]  /*02e0*/  UIADD3 UR6, -UR6, 0x100000, URZ ;  /* 0x0010000006067890 */ /* 0x000fc8000fffe13f */
[----:B------:R-:W-:Y:S02]  /*02f0*/  USHF.L.U32 UR7, UR6, 0xb, URZ ;  /* 0x0000000b06077899 */ /* 0x000fe4000800063f */
[----:B------:R-:W-:Y:S02]  /*0300*/  USHF.L.U32 UR6, UR6, 0x1, URZ ;  /* 0x0000000106067899 */ /* 0x000fe4000800063f */
[----:B0-----:R-:W-:Y:S02]  /*0310*/  ULEA UR9, UR9, UR4, 0x18 ;  /* 0x0000000409097291 */ /* 0x001fe4000f8ec03f */
[----:B------:R-:W-:-:S04]  /*0320*/  UIADD3 UR4, -UR5, 0x100000, URZ ;  /* 0x0010000005047890 */ /* 0x000fc8000fffe13f */
[----:B------:R-:W-:Y:S02]  /*0330*/  USHF.L.U32 UR5, UR4, 0xb, URZ ;  /* 0x0000000b04057899 */ /* 0x000fe4000800063f */
[----:B------:R-:W-:Y:S01]  /*0340*/  USHF.L.U32 UR4, UR4, 0x1, URZ ;  /* 0x0000000104047899 */ /* 0x000fe2000800063f */
[----:B------:R-:W0:Y:S11]  /*0350*/  FENCE.VIEW.ASYNC.S ;  /* 0x00000000000073c6 */ /* 0x000e360000000000 */
[----:B0-----:R0:W1:Y:S01]  /*0360*/  SYNCS.EXCH.64 URZ, [UR9], UR4 ;  /* 0x00000004093f75b2 */ /* 0x0010620008000100 */
[----:B------:R0:W2:Y:S01]  /*0370*/  SYNCS.EXCH.64 URZ, [UR9+0x48], UR6 ;  /* 0x00004806093f75b2 */ /* 0x0000a20008000100 */
[----:B------:R0:W3:Y:S01]  /*0380*/  SYNCS.EXCH.64 URZ, [UR9+0x8], UR4 ;  /* 0x00000804093f75b2 */ /* 0x0000e20008000100 */
[----:B------:R0:W4:Y:S01]  /*0390*/  SYNCS.EXCH.64 URZ, [UR9+0x50], UR6 ;  /* 0x00005006093f75b2 */ /* 0x0001220008000100 */
[----:B------:R0:W0:Y:S01]  /*03a0*/  SYNCS.EXCH.64 URZ, [UR9+0x10], UR4 ;  /* 0x00001004093f75b2 */ /* 0x0000220008000100 */
        /* <DEDUP_REMOVED lines=13> */
[----:B------:R-:W-:Y:S01]  /*0480*/  NOP ;  /* 0x0000000000007918 */ /* 0x000fe20000000000 */
.L_x_3:
[----:B0-----:R-:W-:Y:S05]  /*0490*/  BSYNC B0 ;  /* 0x0000000000007941 */ /* 0x001fea0003800000 */
.L_x_2:
[----:B------:R-:W-:Y:S01]  /*04a0*/  LOP3.LUT R2, R2, 0xffffff80, RZ, 0xc0, !PT ;  /* 0xffffff8002027812 */ /* 0x000fe200078ec0ff */
[----:B------:R-:W0:Y:S01]  /*04b0*/  SHFL.IDX PT, R0, R0, RZ, 0x1f ;  /* 0x00001fff00007589 */ /* 0x000e2200000e0000 */
[----:B------:R-:W5:Y:S01]  /*04c0*/  S2UR UR9, SR_CTAID.X ;  /* 0x00000000000979c3 */ /* 0x000f620000002500 */
[----:B------:R-:W-:Y:S02]  /*04d0*/  SHF.R.S32.HI R8, RZ, 0x1f, R3 ;  /* 0x0000001fff087819 */ /* 0x000fe40000011403 */
[----:B------:R-:W-:Y:S01]  /*04e0*/  ELECT P0, URZ, PT ;  /* 0x00000000003f782f */ /* 0x000fe20003800000 */
[----:B------:R-:W-:Y:S01]  /*04f0*/  IMAD.IADD R4, R4, 0x1, -R2 ;  /* 0x0000000104047824 */ /* 0x000fe200078e0a02 */
[----:B------:R-:W-:Y:S01]  /*0500*/  ULDC UR4, c[0x0][0x150] ;  /* 0x0000540000047ab9 */ /* 0x000fe20000000800 */
[----:B------:R-:W1:Y:S01]  /*0510*/  S2R R2, SR_CTAID.Y ;  /* 0x0000000000027919 */ /* 0x000e620000002600 */
[----:B------:R-:W-:Y:S01]  /*0520*/  LEA.HI R8, R8, R3, RZ, 0x2 ;  /* 0x0000000308087211 */ /* 0x000fe200078f10ff */
[----:B------:R-:W-:Y:S01]  /*0530*/  NOP ;  /* 0x0000000000007918 */ /* 0x000fe20000000000 */
[----:B------:R-:W-:Y:S01]  /*0540*/  SHF.R.S32.HI R5, RZ, 0x1f, R4 ;  /* 0x0000001fff057819 */ /* 0x000fe20000011404 */
[----:B------:R-:W2:Y:S01]  /*0550*/  LDC R9, c[0x0][0x144] ;  /* 0x00005100ff097b82 */ /* 0x000ea20000000800 */
[----:B------:R-:W-:Y:S01]  /*0560*/  LOP3.LUT R8, R8, 0x3ffffffc, RZ, 0xc0, !PT ;  /* 0x3ffffffc08087812 */ /* 0x000fe200078ec0ff */
[----:B------:R-:W-:Y:S01]  /*0570*/  NOP ;  /* 0x0000000000007918 */ /* 0x000fe20000000000 */
[----:B------:R-:W-:-:S03]  /*0580*/  LEA.HI R5, R5, R4, RZ, 0x3 ;  /* 0x0000000405057211 */ /* 0x000fc600078f18ff */
[----:B------:R-:W-:Y:S01]  /*0590*/  IMAD.IADD R8, R3, 0x1, -R8 ;  /* 0x0000000103087824 */ /* 0x000fe200078e0a08 */
[--C-:B------:R-:W-:Y:S01]  /*05a0*/  SHF.R.S32.HI R6, RZ, 0x3, R5.reuse ;  /* 0x00000003ff067819 */ /* 0x100fe20000011405 */
[----:B------:R-:W3:Y:S01]  /*05b0*/  LDC R11, c[0x0][0x148] ;  /* 0x00005200ff0b7b82 */ /* 0x000ee20000000800 */
[----:B------:R-:W-:-:S04]  /*05c0*/  SHF.R.S32.HI R5, RZ, 0x1f, R5 ;  /* 0x0000001fff057819 */ /* 0x000fc80000011405 */
[----:B------:R-:W-:Y:S02]  /*05d0*/  LEA.HI R5, R5, R6, RZ, 0x2 ;  /* 0x0000000605057211 */ /* 0x000fe400078f10ff */
[----:B0-----:R-:W-:Y:S02]  /*05e0*/  ISETP.NE.OR P0, PT, R0, RZ, !P0 ;  /* 0x000000ff0000720c */ /* 0x001fe40004705670 */
[----:B-----5:R-:W-:Y:S02]  /*05f0*/  I2FP.F32.U32 R0, UR9 ;  /* 0x0000000900007c45 */ /* 0x020fe40008201000 */
[----:B------:R-:W-:-:S03]  /*0600*/  LOP3.LUT R5, R5, 0xfffffffc, RZ, 0xc0, !PT ;  /* 0xfffffffc05057812 */ /* 0x000fc600078ec0ff */
[----:B------:R-:W-:Y:S01]  /*0610*/  FMUL R7, R0, UR4 ;  /* 0x0000000400077c20 */ /* 0x000fe20008400000 */
[----:B------:R-:W-:Y:S01]  /*0620*/  ULDC UR4, c[0x0][0x154] ;  /* 0x0000550000047ab9 */ /* 0x000fe20000000800 */
[----:B------:R-:W-:-:S04]  /*0630*/  IMAD.IADD R5, R6, 0x1, -R5 ;  /* 0x0000000106057824 */ /* 0x000fc800078e0a05 */
[----:B------:R-:W-:Y:S01]  /*0640*/  IMAD R5, R8, 0x4, R5 ;  /* 0x0000000408057824 */ /* 0x000fe200078e0205 */
[----:B------:R-:W0:Y:S01]  /*0650*/  F2I.U32.TRUNC.NTZ R7, R7 ;  /* 0x0000000700077305 */ /* 0x000e22000020f000 */
[----:B------:R-:W-:Y:S01]  /*0660*/  VOTEU.ALL UP0, P0 ;  /* 0x00000000003f7886 */ /* 0x000fe20000000000 */
[----:B------:R-:W-:Y:S01]  /*0670*/  VOTEU.ALL UP1, P0 ;  /* 0x00000000003f7886 */ /* 0x000fe20000020000 */
[----:B------:R-:W-:-:S03]  /*0680*/  IMAD.SHL.U32 R0, R5, 0x4, RZ ;  /* 0x0000000405007824 */ /* 0x000fc600078e00ff */
[----:B------:R-:W5:Y:S01]  /*0690*/  @!UP0 S2UR UR7, SR_CgaCtaId ;  /* 0x00000000000789c3 */ /* 0x000f620000008800 */
[----:B------:R-:W-:Y:S01]  /*06a0*/  @!UP0 UMOV UR6, 0x400 ;  /* 0x0000040000068882 */ /* 0x000fe20000000000 */
[----:B------:R-:W-:Y:S02]  /*06b0*/  LOP3.LUT R10, R5, 0xc, R0, 0x78, !PT ;  /* 0x0000000c050a7812 */ /* 0x000fe400078e7800 */
[----:B-1----:R-:W-:Y:S02]  /*06c0*/  I2FP.F32.U32 R5, R2 ;  /* 0x0000000200057245 */ /* 0x002fe40000201000 */
[----:B------:R-:W-:Y:S01]  /*06d0*/  SHF.R.S32.HI R0, RZ, 0x1f, R10 ;  /* 0x0000001fff007819 */ /* 0x000fe2000001140a */
[----:B------:R1:W-:Y:S01]  /*06e0*/  STL [R1+0x7c], R10 ;  /* 0x00007c0a01007387 */ /* 0x0003e20000100800 */
[----:B0-----:R-:W-:Y:S02]  /*06f0*/  IMAD.MOV R6, RZ, RZ, -R7 ;  /* 0x000000ffff067224 */ /* 0x001fe400078e0a07 */
[----:B------:R-:W-:Y:S01]  /*0700*/  FMUL R8, R5, UR4 ;  /* 0x0000000405087c20 */ /* 0x000fe20008400000 */
[----:B------:R-:W-:Y:S01]  /*0710*/  LEA.HI R5, R0, R10, RZ, 0x3 ;  /* 0x0000000a00057211 */ /* 0x000fe200078f18ff */
[----:B------:R-:W-:Y:S01]  /*0720*/  UMOV UR4, 0x20 ;  /* 0x0000002000047882 */ /* 0x000fe20000000000 */
[----:B--2---:R-:W-:Y:S01]  /*0730*/  IMAD R0, R9, R6, UR9 ;  /* 0x0000000909007e24 */ /* 0x004fe2000f8e0206 */
[----:B------:R-:W-:-:S04]  /*0740*/  @!UP0 UIADD3 UR4, -UR4, 0x100000, URZ ;  /* 0x0010000004048890 */ /* 0x000fc8000fffe13f */
[----:B------:R-:W-:Y:S02]  /*0750*/  @!UP0 USHF.L.U32 UR5, UR4, 0xb, URZ ;  /* 0x0000000b04058899 */ /* 0x000fe4000800063f */
[----:B------:R-:W-:Y:S01]  /*0760*/  @!UP0 USHF.L.U32 UR4, UR4, 0x1, URZ ;  /* 0x0000000104048899 */ /* 0x000fe2000800063f */
[----:B------:R-:W-:Y:S01]  /*0770*/  LOP3.LUT R6, R5, 0xfffffff8, RZ, 0xc0, !PT ;  /* 0xfffffff805067812 */ /* 0x000fe200078ec0ff */
[----:B------:R-:W0:Y:S01]  /*0780*/  F2I.U32.TRUNC.NTZ R8, R8 ;  /* 0x0000000800087305 */ /* 0x000e22000020f000 */
[----:B------:R-:W2:Y:S03]  /*0790*/  LDC R9, c[0x0][0x140] ;  /* 0x00005000ff097b82 */ /* 0x000ea60000000800 */
[----:B------:R-:W-:Y:S01]  /*07a0*/  IMAD.IADD R7, R10, 0x1, -R6 ;  /* 0x000000010a077824 */ /* 0x000fe200078e0a06 */
[----:B-----5:R-:W-:-:S04]  /*07b0*/  @!UP0 ULEA UR6, UR7, UR6, 0x18 ;  /* 0x0000000607068291 */ /* 0x020fc8000f8ec03f */
[----:B------:R-:W-:Y:S01]  /*07c0*/  ISETP.NE.AND P2, PT, R7, R0, PT ;  /* 0x000000000700720c */ /* 0x000fe20003f45270 */
[----:B------:R-:W-:Y:S01]  /*07d0*/  VOTEU.ALL UP0, P0 ;  /* 0x00000000003f7886 */ /* 0x000fe20000000000 */
[----:B------:R-:W-:Y:S01]  /*07e0*/  LOP3.LUT P0, RZ, R4, 0x7, RZ, 0xc0, !PT ;  /* 0x0000000704ff7812 */ /* 0x000fe2000780c0ff */
[----:B------:R-:W-:Y:S02]  /*07f0*/  IMAD.MOV.U32 R4, RZ, RZ, 0x1 ;  /* 0x00000001ff047424 */ /* 0x000fe400078e00ff */
[----:B0-----:R-:W-:Y:S01]  /*0800*/  IMAD.MOV R12, RZ, RZ, -R8 ;  /* 0x000000ffff0c7224 */ /* 0x001fe200078e0a08 */
[----:B------:R-:W-:-:S03]  /*0810*/  ISETP.LT.U32.AND P0, PT, R10, 0x8, !P0 ;  /* 0x000000080a00780c */ /* 0x000fc60004701070 */
[----:B---3--:R-:W-:Y:S01]  /*0820*/  IMAD R6, R11, R12, R2 ;  /* 0x0000000c0b067224 */ /* 0x008fe200078e0202 */
[----:B------:R-:W0:Y:S02]  /*0830*/  FENCE.VIEW.ASYNC.S ;  /* 0x00000000000073c6 */ /* 0x000e240000000000 */
[----:B0-----:R1:W0:Y:S01]  /*0840*/  @!UP0 SYNCS.EXCH.64 URZ, [UR6+0xa0], UR4 ;  /* 0x0000a004063f85b2 */ /* 0x0012220008000100 */
[----:B------:R-:W-:Y:S02]  /*0850*/  @P2 SHF.R.S32.HI R5, RZ, 0x3, R5 ;  /* 0x00000003ff052819 */ /* 0x000fe40000011405 */
[----:B--2---:R-:W-:Y:S02]  /*0860*/  ISETP.EQ.U32.AND P4, PT, R9, 0x1, PT ;  /* 0x000000010900780c */ /* 0x004fe40003f82070 */
[----:B------:R-:W-:Y:S02]  /*0870*/  @P2 ISETP.NE.AND P3, PT, R5, R6, PT ;  /* 0x000000060500220c */ /* 0x000fe40003f65270 */
[----:B------:R-:W-:-:S02]  /*0880*/  SEL R5, RZ, 0x1, !P0 ;  /* 0x00000001ff057807 */ /* 0x000fc40004000000 */
[----:B------:R-:W-:-:S04]  /*0890*/  @P2 SEL R4, RZ, 0x1, P3 ;  /* 0x00000001ff042807 */ /* 0x000fc80001800000 */
[----:B------:R-:W-:Y:S01]  /*08a0*/  LOP3.LUT R4, R4, R5, RZ, 0xc0, !PT ;  /* 0x0000000504047212 */ /* 0x000fe200078ec0ff */
[----:B------:R1:W2:Y:S01]  /*08b0*/  @!UP1 SYNCS.EXCH.64 URZ, [UR6+0xa8], UR4 ;  /* 0x0000a804063f95b2 */ /* 0x0002a20008000100 */
[----:B------:R-:W-:-:S03]  /*08c0*/  NOP ;  /* 0x0000000000007918 */ /* 0x000fc60000000000 */
[----:B------:R1:W-:Y:S01]  /*08d0*/  STL [R1+0x78], R4 ;  /* 0x0000780401007387 */ /* 0x0003e20000100800 */
[----:B0-----:R-:W-:Y:S05]  /*08e0*/  @!P4 BRA `(.L_x_4) ;  /* 0x000000000008c947 */ /* 0x001fea0003800000 */
[----:B--2-4-:R-:W-:Y:S01]  /*08f0*/  UCGABAR_ARV ;  /* 0x00000000000079c7 */ /* 0x014fe20008000000 */
[----:B------:R-:W-:Y:S05]  /*0900*/  BRA `(.L_x_5) ;  /* 0x0000000000047947 */ /* 0x000fea0003800000 */
.L_x_4:
[----:B--2-4-:R-:W-:Y:S01]  /*0910*/  NOP ;  /* 0x0000000000007918 */ /* 0x014fe20000000000 */
.L_x_5:
[----:B------:R-:W0:Y:S01]  /*0920*/  LDC R3, c[0x0][0x65c] ;  /* 0x00019700ff037b82 */ /* 0x000e220000000800 */
[----:B-1----:R-:W-:Y:S02]  /*0930*/  IMAD.U32 R4, RZ, RZ, UR9 ;  /* 0x00000009ff047e24 */ /* 0x002fe4000f8e00ff */
[----:B------:R-:W-:Y:S01]  /*0940*/  IMAD.MOV.U32 R5, RZ, RZ, RZ ;  /* 0x000000ffff057224 */ /* 0x000fe200078e00ff */
[----:B0-----:R-:W-:-:S13]  /*0950*/  ISETP.NE.AND P2, PT, R3, 0x1, PT ;  /* 0x000000010300780c */ /* 0x001fda0003f45270 */
[----:B------:R-:W0:Y:S01]  /*0960*/  @P2 LDC R7, c[0x0][0x10] ;  /* 0x00000400ff072b82 */ /* 0x000e220000000800 */
[----:B------:R-:W-:Y:S02]  /*0970*/  @P2 IMAD.MOV.U32 R3, RZ, RZ, RZ ;  /* 0x000000ffff032224 */ /* 0x000fe400078e00ff */
[----:B------:R-:W-:-:S05]  /*0980*/  @P2 IMAD.MOV.U32 R13, RZ, RZ, RZ ;  /* 0x000000ffff0d2224 */ /* 0x000fca00078e00ff */
[----:B------:R-:W1:Y:S01]  /*0990*/  @!P2 LDC R9, c[0x0][0xc] ;  /* 0x00000300ff09ab82 */ /* 0x000e620000000800 */
[----:B0-----:R-:W-:-:S04]  /*09a0*/  @P2 IMAD.WIDE.U32 R6, R7, UR9, R2 ;  /* 0x0000000907062c25 */ /* 0x001fc8000f8e0002 */
[----:B------:R-:W-:Y:S02]  /*09b0*/  @P2 IMAD.MOV.U32 R19, RZ, RZ, R6 ;  /* 0x000000ffff132224 */ /* 0x000fe400078e0006 */
[----:B------:R-:W-:Y:S02]  /*09c0*/  @P2 IMAD.IADD R23, R7, 0x1, R13 ;  /* 0x0000000107172824 */ /* 0x000fe400078e020d */
[----:B-1----:R-:W-:-:S04]  /*09d0*/  @!P2 IMAD.WIDE.U32 R4, R2, R9, R4 ;  /* 0x000000090204a225 */ /* 0x002fc800078e0004 */
[----:B------:R-:W-:Y:S02]  /*09e0*/  @!P2 IMAD.MOV.U32 R19, RZ, RZ, R4 ;  /* 0x000000ffff13a224 */ /* 0x000fe400078e0004 */
[----:B------:R-:W-:-:S03]  /*09f0*/  @!P2 IMAD.MOV.U32 R23, RZ, RZ, R5 ;  /* 0x000000ffff17a224 */ /* 0x000fc600078e0005 */
[----:B------:R0:W-:Y:S04]  /*0a00*/  STL [R1+0x84], R19 ;  /* 0x0000841301007387 */ /* 0x0001e80000100800 */
[----:B------:R0:W-:Y:S01]  /*0a10*/  STL [R1+0x80], R23 ;  /* 0x0000801701007387 */ /* 0x0001e20000100800 */
[----:B------:R-:W-:Y:S05]  /*0a20*/  @!P4 BRA `(.L_x_6) ;  /* 0x00000000000cc947 */ /* 0x000fea0003800000 */
[----:B------:R-:W-:Y:S01]  /*0a30*/  UCGABAR_WAIT ;  /* 0x0000000000007dc7 */ /* 0x000fe20008000000 */
[----:B------:R-:W-:Y:S01]  /*0a40*/  CCTL.IVALL ;  /* 0x00000000ff00798f */ /* 0x000fe20002000000 */
[----:B------:R-:W-:Y:S05]  /*0a50*/  BRA `(.L_x_7) ;  /* 0x0000000000047947 */ /* 0x000fea0003800000 */
.L_x_6:
[----:B------:R-:W-:Y:S06]  /*0a60*/  BAR.SYNC.DEFER_BLOCKING 0x0 ;  /* 0x0000000000007b1d */ /* 0x000fec0000010000 */
.L_x_7:
[----:B------:R-:W-:Y:S05]  /*0a70*/  @!P1 BRA `(.L_x_8) ;  /* 0x000000e000a49947 */ /* 0x000fea0003800000 */
[----:B------:R-:W-:-:S06]  /*0a80*/  UISETP.GT.U32.AND UP0, UPT, UR10, 0x1, UPT ;  /* 0x000000010a00788c */ /* 0x000fcc000bf04070 */
[----:B------:R-:W-:-:S13]  /*0a90*/  PLOP3.LUT P0, PT, PT, PT, UP0, 0x80, 0x0 ;  /* 0x000000000000781c */ /* 0x000fda0003f0f008 */
[----:B------:R-:W-:Y:S05]  /*0aa0*/  @P0 EXIT ;  /* 0x000000000000094d */ /* 0x000fea0003800000 */
[----:B------:R-:W-:Y:S01]  /*0ab0*/  IMAD.MOV.U32 R6, RZ, RZ, -0x1 ;  /* 0xffffffffff067424 */ /* 0x000fe200078e00ff */
[----:B------:R-:W-:Y:S01]  /*0ac0*/  ULDC.64 UR4, c[0x0][0x650] ;  /* 0x0001940000047ab9 */ /* 0x000fe20000000a00 */
[----:B------:R-:W-:Y:S01]  /*0ad0*/  IMAD.MOV.U32 R5, RZ, RZ, -0x1 ;  /* 0xffffffffff057424 */ /* 0x000fe200078e00ff */
[----:B------:R-:W-:Y:S01]  /*0ae0*/  ISETP.GE.U32.AND P0, PT, R19, UR4, PT ;  /* 0x0000000413007c0c */ /* 0x000fe2000bf06070 */
[----:B------:R-:W-:Y:S01]  /*0af0*/  UMOV UR22, 0xffffffff ;  /* 0xffffffff00167882 */ /* 0x000fe20000000000 */
[----:B------:R1:W-:Y:S01]  /*0b00*/  STL [R1+0x8c], R6 ;  /* 0x00008c0601007387 */ /* 0x0003e20000100800 */
[----:B------:R-:W-:Y:S02]  /*0b10*/  PRMT R4, RZ, 0x7610, R4 ;  /* 0x00007610ff047816 */ /* 0x000fe40000000004 */
[----:B------:R-:W-:Y:S01]  /*0b20*/  ISETP.GE.U32.AND.EX P0, PT, R23, UR5, PT, P0 ;  /* 0x0000000517007c0c */ /* 0x000fe2000bf06100 */
[----:B------:R1:W-:-:S12]  /*0b30*/  STL [R1+0x88], R5 ;  /* 0x0000880501007387 */ /* 0x0003d80000100800 */
[----:B-1----:R-:W-:Y:S05]  /*0b40*/  @P0 BRA `(.L_x_9) ;  /* 0x0000000400380947 */ /* 0x002fea0003800000 */
[----:B------:R-:W1:Y:S01]  /*0b50*/  LDC.64 R14, c[0x0][0x628] ;  /* 0x00018a00ff0e7b82 */ /* 0x000e620000000a00 */
[----:B------:R-:W-:Y:S02]  /*0b60*/  IMAD.MOV.U32 R4, RZ, RZ, R19 ;  /* 0x000000ffff047224 */ /* 0x000fe400078e0013 */
[----:B------:R-:W-:-:S05]  /*0b70*/  IMAD.MOV.U32 R5, RZ, RZ, R23 ;  /* 0x000000ffff057224 */ /* 0x000fca00078e0017 */
[----:B------:R-:W2:Y:S08]  /*0b80*/  LDC R10, c[0x0][0x630] ;  /* 0x00018c00ff0a7b82 */ /* 0x000eb00000000800 */
[----:B------:R-:W3:Y:S01]  /*0b90*/  LDC.64 R16, c[0x0][0x620] ;  /* 0x00018800ff107b82 */ /* 0x000ee20000000a00 */
[----:B-1----:R-:W-:-:S04]  /*0ba0*/  ISETP.NE.U32.AND P0, PT, R14, RZ, PT ;  /* 0x000000ff0e00720c */ /* 0x002fc80003f05070 */
[----:B------:R-:W-:-:S13]  /*0bb0*/  ISETP.NE.AND.EX P0, PT, R15, RZ, PT, P0 ;  /* 0x000000ff0f00720c */ /* 0x000fda0003f05300 */
[----:B--23--:R-:W-:Y:S05]  /*0bc0*/  @!P0 BRA `(.L_x_10) ;  /* 0x0000000000288947 */ /* 0x00cfea0003800000 */
[----:B------:R-:W1:Y:S02]  /*0bd0*/  LDC R9, c[0x0][0x634] ;  /* 0x00018d00ff097b82 */ /* 0x000e640000000800 */
[----:B-1----:R-:W-:-:S05]  /*0be0*/  IADD3 R9, P0, R19, R9, RZ ;  /* 0x0000000913097210 */ /* 0x002fca0007f1e0ff */
[----:B------:R-:W-:-:S04]  /*0bf0*/  IMAD.X R13, RZ, RZ, R23, P0 ;  /* 0x000000ffff0d7224 */ /* 0x000fc800000e0617 */
[----:B------:R-:W-:-:S04]  /*0c00*/  IMAD.WIDE.U32 R4, R13, R14, RZ ;  /* 0x0000000e0d047225 */ /* 0x000fc800078e00ff */
[----:B------:R-:W-:-:S04]  /*0c10*/  IMAD.WIDE.U32 R6, P0, R9, R15, R4 ;  /* 0x0000000f09067225 */ /* 0x000fc80007800004 */
[----:B------:R-:W-:-:S04]  /*0c20*/  IMAD.WIDE.U32 R4, R9, R14, RZ ;  /* 0x0000000e09047225 */ /* 0x000fc800078e00ff */
[----:B------:R-:W-:Y:S01]  /*0c30*/  IMAD.X R9, RZ, RZ, RZ, P0 ;  /* 0x000000ffff097224 */ /* 0x000fe200000e06ff */
[----:B------:R-:W-:Y:S01]  /*0c40*/  IADD3 RZ, P0, R5, R6, RZ ;  /* 0x0000000605ff7210 */ /* 0x000fe20007f1e0ff */
[----:B------:R-:W-:-:S04]  /*0c50*/  IMAD.MOV.U32 R8, RZ, RZ, R7 ;  /* 0x000000ffff087224 */ /* 0x000fc800078e0007 */
[----:B------:R-:W-:-:S08]  /*0c60*/  IMAD.WIDE.U32.X R4, R13, R15, R8, P0 ;  /* 0x0000000f0d047225 */ /* 0x000fd000000e0408 */
.L_x_10:
[----:B------:R-:W1:Y:S01]  /*0c70*/  LDC.64 R20, c[0x0][0x640] ;  /* 0x00019000ff147b82 */ /* 0x000e620000000a00 */
[-C--:B------:R-:W-:Y:S01]  /*0c80*/  SHF.R.U64 R22, R4, R10.reuse, R5 ;  /* 0x0000000a04167219 */ /* 0x080fe20000001205 */
[----:B------:R-:W-:Y:S01]  /*0c90*/  IMAD.MOV.U32 R4, RZ, RZ, R19 ;  /* 0x000000ffff047224 */ /* 0x000fe200078e0013 */
[----:B------:R-:W-:Y:S01]  /*0ca0*/  SHF.R.U32.HI R3, RZ, R10, R5 ;  /* 0x0000000aff037219 */ /* 0x000fe20000011605 */
[----:B------:R-:W-:Y:S01]  /*0cb0*/  IMAD.MOV.U32 R5, RZ, RZ, R23 ;  /* 0x000000ffff057224 */ /* 0x000fe200078e0017 */
[----:B------:R-:W-:Y:S01]  /*0cc0*/  IADD3 R7, P0, RZ, -R22, RZ ;  /* 0x80000016ff077210 */ /* 0x000fe20007f1e0ff */
[----:B0-----:R-:W-:Y:S02]  /*0cd0*/  IMAD R23, R11, R12, R2 ;  /* 0x0000000c0b177224 */ /* 0x001fe400078e0202 */
[----:B------:R-:W0:Y:S01]  /*0ce0*/  LDC R8, c[0x0][0x618] ;  /* 0x00018600ff087b82 */ /* 0x000e220000000800 */
[----:B------:R-:W-:Y:S02]  /*0cf0*/  IMAD.MOV.U32 R11, RZ, RZ, 0x1 ;  /* 0x00000001ff0b7424 */ /* 0x000fe400078e00ff */
[----:B------:R-:W-:-:S02]  /*0d00*/  IMAD.X R3, RZ, RZ, ~R3, P0 ;  /* 0x000000ffff037224 */ /* 0x000fc400000e0e03 */
[----:B------:R-:W-:-:S03]  /*0d10*/  IMAD.WIDE.U32 R4, R7, R16, R4 ;  /* 0x0000001007047225 */ /* 0x000fc600078e0004 */
[----:B------:R-:W2:Y:S01]  /*0d20*/  LDC R14, c[0x0][0x608] ;  /* 0x00018200ff0e7b82 */ /* 0x000ea20000000800 */
[----:B------:R-:W-:-:S04]  /*0d30*/  IMAD R6, R3, R16, RZ ;  /* 0x0000001003067224 */ /* 0x000fc800078e02ff */
[----:B------:R-:W-:-:S03]  /*0d40*/  IMAD R3, R7, R17, R6 ;  /* 0x0000001107037224 */ /* 0x000fc600078e0206 */
[----:B------:R-:W3:Y:S01]  /*0d50*/  LDC R18, c[0x0][0x658] ;  /* 0x00019600ff127b82 */ /* 0x000ee20000000800 */
[----:B------:R-:W-:Y:S01]  /*0d60*/  IMAD.IADD R3, R5, 0x1, R3 ;  /* 0x0000000105037824 */ /* 0x000fe200078e0203 */
[----:B-1----:R-:W-:Y:S01]  /*0d70*/  ISETP.NE.U32.AND P0, PT, R20, RZ, PT ;  /* 0x000000ff1400720c */ /* 0x002fe20003f05070 */
[----:B------:R-:W-:-:S03]  /*0d80*/  IMAD.MOV.U32 R5, RZ, RZ, -0x1 ;  /* 0xffffffffff057424 */ /* 0x000fc600078e00ff */
[----:B------:R-:W-:Y:S02]  /*0d90*/  ISETP.NE.AND.EX P0, PT, R21, RZ, PT, P0 ;  /* 0x000000ff1500720c */ /* 0x000fe40003f05300 */
[----:B------:R-:W1:Y:S01]  /*0da0*/  LDC R13, c[0x0][0x600] ;  /* 0x00018000ff0d7b82 */ /* 0x000e620000000800 */
[-CC-:B0-----:R-:W-:Y:S02]  /*0db0*/  SHF.R.U64 R10, R4, R8.reuse, R3.reuse ;  /* 0x00000008040a7219 */ /* 0x181fe40000001203 */
[----:B------:R-:W-:-:S05]  /*0dc0*/  SHF.R.U32.HI R3, RZ, R8, R3 ;  /* 0x00000008ff037219 */ /* 0x000fca0000011603 */
[----:B------:R-:W0:Y:S01]  /*0dd0*/  LDC R15, c[0x0][0x648] ;  /* 0x00019200ff0f7b82 */ /* 0x000e220000000800 */
[-CC-:B--2---:R-:W-:Y:S02]  /*0de0*/  SHF.R.U64 R19, R10, R14.reuse, R3.reuse ;  /* 0x0000000e0a137219 */ /* 0x184fe40000001203 */
[----:B------:R-:W-:-:S05]  /*0df0*/  SHF.R.U32.HI R3, RZ, R14, R3 ;  /* 0x0000000eff037219 */ /* 0x000fca0000011603 */
[----:B------:R-:W2:Y:S01]  /*0e00*/  LDC R17, c[0x0][0x638] ;  /* 0x00018e00ff117b82 */ /* 0x000ea20000000800 */
[-C--:B---3--:R-:W-:Y:S02]  /*0e10*/  SHF.L.U32 R2, R5, R18.reuse, RZ ;  /* 0x0000001205027219 */ /* 0x088fe400000006ff */
[--C-:B------:R-:W-:Y:S02]  /*0e20*/  SHF.R.U64 R12, R19, R18, R3.reuse ;  /* 0x00000012130c7219 */ /* 0x100fe40000001203 */
[----:B------:R-:W-:Y:S02]  /*0e30*/  LOP3.LUT R8, RZ, R2, RZ, 0x33, !PT ;  /* 0x00000002ff087212 */ /* 0x000fe400078e33ff */
[----:B------:R-:W-:Y:S01]  /*0e40*/  SHF.R.U32.HI R3, RZ, R18, R3 ;  /* 0x00000012ff037219 */ /* 0x000fe20000011603 */
[----:B------:R-:W3:Y:S01]  /*0e50*/  LDC R16, c[0x0][0x610] ;  /* 0x00018400ff107b82 */ /* 0x000ee20000000800 */
[----:B------:R-:W-:Y:S01]  /*0e60*/  IMAD.MOV.U32 R2, RZ, RZ, R12 ;  /* 0x000000ffff027224 */ /* 0x000fe200078e000c */
[----:B------:R-:W-:Y:S06]  /*0e70*/  @!P0 BRA `(.L_x_11) ;  /* 0x0000000000288947 */ /* 0x000fec0003800000 */
[----:B------:R-:W4:Y:S02]  /*0e80*/  LDC R7, c[0x0][0x64c] ;  /* 0x00019300ff077b82 */ /* 0x000f240000000800 */
[----:B----4-:R-:W-:-:S05]  /*0e90*/  IADD3 R7, P0, R12, R7, RZ ;  /* 0x000000070c077210 */ /* 0x010fca0007f1e0ff */
        /* <DEDUP_REMOVED lines=8> */
.L_x_11:
[----:B0-----:R-:W-:Y:S01]  /*0f20*/  SHF.R.U64 R4, R2, R15, R3 ;  /* 0x0000000f02047219 */ /* 0x001fe20000001203 */
[----:B-1----:R-:W-:Y:S01]  /*0f30*/  VIADD R5, R13, 0xffffffff ;  /* 0xffffffff0d057836 */ /* 0x002fe20000000000 */
[----:B------:R-:W-:Y:S02]  /*0f40*/  SHF.L.U32 R2, R11, R18, RZ ;  /* 0x000000120b027219 */ /* 0x000fe400000006ff */
[----:B------:R-:W-:Y:S01]  /*0f50*/  LOP3.LUT R3, R19, R8, RZ, 0xc0, !PT ;  /* 0x0000000813037212 */ /* 0x000fe200078ec0ff */
[----:B------:R-:W-:Y:S01]  /*0f60*/  IMAD.MOV R6, RZ, RZ, -R4 ;  /* 0x000000ffff067224 */ /* 0x000fe200078e0a04 */
[----:B------:R-:W-:Y:S02]  /*0f70*/  SEL R0, R0, R23, !P2 ;  /* 0x0000001700007207 */ /* 0x000fe40005000000 */
[----:B------:R-:W-:Y:S01]  /*0f80*/  LOP3.LUT R5, R10, R5, RZ, 0xc0, !PT ;  /* 0x000000050a057212 */ /* 0x000fe200078ec0ff */
[----:B------:R-:W-:Y:S01]  /*0f90*/  IMAD R3, R2, R4, R3 ;  /* 0x0000000402037224 */ /* 0x000fe200078e0203 */
[----:B------:R-:W-:Y:S01]  /*0fa0*/  R2UR UR22, R22 ;  /* 0x00000000161672ca */ /* 0x000fe200000e0000 */
[----:B--2---:R-:W-:-:S02]  /*0fb0*/  IMAD R2, R6, R17, R12 ;  /* 0x0000001106027224 */ /* 0x004fc400078e020c */
[----:B---3--:R-:W-:Y:S02]  /*0fc0*/  IMAD R0, R3, R16, R0 ;  /* 0x0000001003007224 */ /* 0x008fe400078e0200 */
[----:B------:R-:W-:Y:S02]  /*0fd0*/  IMAD R3, R2, R13, R5 ;  /* 0x0000000d02037224 */ /* 0x000fe400078e0205 */
[----:B------:R-:W-:-:S03]  /*0fe0*/  IMAD.MOV.U32 R4, RZ, RZ, 0x1 ;  /* 0x00000001ff047424 */ /* 0x000fc600078e00ff */
[----:B------:R-:W-:Y:S02]  /*0ff0*/  SEL R2, R3, R0, !P2 ;  /* 0x0000000003027207 */ /* 0x000fe40005000000 */
[----:B------:R-:W-:-:S03]  /*1000*/  SEL R0, R0, R3, !P2 ;  /* 0x0000000300007207 */ /* 0x000fc60005000000 */
[----:B------:R1:W-:Y:S04]  /*1010*/  STL [R1+0x88], R2 ;  /* 0x0000880201007387 */ /* 0x0003e80000100800 */
[----:B------:R1:W-:Y:S02]  /*1020*/  STL [R1+0x8c], R0 ;  /* 0x00008c0001007387 */ /* 0x0003e40000100800 */
.L_x_9:
[----:B------:R-:W-:-:S08]  /*1030*/  NOP ;  /* 0x0000000000007918 */ /* 0x000fd00000000000 */
[----:B------:R-:W2:Y:S02]  /*1040*/  USETMAXREG.TRY_ALLOC.CTAPOOL UP0, 0xe8 ;  /* 0x000000e8000079c8 */ /* 0x000ea40008000600 */
[----:B--2---:R-:W-:-:S13]  /*1050*/  PLOP3.LUT P0, PT, PT, PT, UP0, 0x80, 0x0 ;  /* 0x000000000000781c */ /* 0x004fda0003f0f008 */
[----:B------:R-:W-:Y:S05]  /*1060*/  @!P0 BRA `(.L_x_9) ;  /* 0xfffffffc00f08947 */ /* 0x000fea000383ffff */
[----:B------:R-:W-:Y:S01]  /*1070*/  ULDC.64 UR4, c[0x0][0x598] ;  /* 0x0001660000047ab9 */ /* 0x000fe20000000a00 */
[----:B------:R-:W-:Y:S01]  /*1080*/  ULDC.64 UR16, c[0x0][0x208] ;  /* 0x0000820000107ab9 */ /* 0x000fe20000000a00 */
[----:B------:R-:W-:-:S04]  /*1090*/  ISETP.NE.U32.AND P0, PT, RZ, UR4, PT ;  /* 0x00000004ff007c0c */ /* 0x000fc8000bf05070 */
[----:B------:R-:W-:-:S13]  /*10a0*/  ISETP.NE.AND.EX P0, PT, RZ, UR5, PT, P0 ;  /* 0x00000005ff007c0c */ /* 0x000fda000bf05300 */
[----:B------:R-:W-:Y:S05]  /*10b0*/  @!P0 BRA `(.L_x_12) ;  /* 0x0000000000208947 */ /* 0x000fea0003800000 */
[----:B-1----:R-:W1:Y:S02]  /*10c0*/  LDC.64 R2, c[0x0][0x598] ;  /* 0x00016600ff027b82 */ /* 0x002e640000000a00 */
[----:B-1----:R-:W2:Y:S02]  /*10d0*/  LDG.E.64 R2, desc[UR16][R2.64] ;  /* 0x0000001002027981 */ /* 0x002ea4000c1e1b00 */
[----:B--2---:R-:W-:-:S04]  /*10e0*/  ISETP.NE.U32.AND P0, PT, R2, RZ, PT ;  /* 0x000000ff0200720c */ /* 0x004fc80003f05070 */
[----:B------:R-:W-:-:S13]  /*10f0*/  ISETP.NE.AND.EX P0, PT, R3, RZ, PT, P0 ;  /* 0x000000ff0300720c */ /* 0x000fda0003f05300 */
[----:B------:R-:W-:Y:S05]  /*1100*/  @!P0 BRA `(.L_x_12) ;  /* 0x00000000000c8947 */ /* 0x000fea0003800000 */
[----:B------:R-:W2:Y:S02]  /*1110*/  LD.E R2, desc[UR16][R2.64] ;  /* 0x0000001002027980 */ /* 0x000ea4000c101900 */
[----:B--2---:R-:W-:Y:S01]  /*1120*/  R2UR UR20, R2 ;  /* 0x00000000021472ca */ /* 0x004fe200000e0000 */
[----:B------:R-:W-:-:S14]  /*1130*/  BRA `(.L_x_13) ;  /* 0x0000000000247947 */ /* 0x000fdc0003800000 */
.L_x_12:
[----:B------:R-:W-:Y:S02]  /*1140*/  ULDC.64 UR4, c[0x0][0x588] ;  /* 0x0001620000047ab9 */ /* 0x000fe40000000a00 */
[----:B------:R-:W-:-:S04]  /*1150*/  ISETP.NE.U32.AND P0, PT, RZ, UR4, PT ;  /* 0x00000004ff007c0c */ /* 0x000fc8000bf05070 */
[----:B------:R-:W-:-:S13]  /*1160*/  ISETP.NE.AND.EX P0, PT, RZ, UR5, PT, P0 ;  /* 0x00000005ff007c0c */ /* 0x000fda000bf05300 */
[----:B------:R-:W-:Y:S05]  /*1170*/  @!P0 BRA `(.L_x_14) ;  /* 0x0000000000108947 */ /* 0x000fea0003800000 */
[----:B-1----:R-:W1:Y:S02]  /*1180*/  LDC.64 R2, c[0x0][0x588] ;  /* 0x00016200ff027b82 */ /* 0x002e640000000a00 */
[----:B-1----:R-:W2:Y:S02]  /*1190*/  LDG.E R2, desc[UR16][R2.64] ;  /* 0x0000001002027981 */ /* 0x002ea4000c1e1900 */
[----:B--2---:R-:W-:Y:S01]  /*11a0*/  R2UR UR20, R2 ;  /* 0x00000000021472ca */ /* 0x004fe200000e0000 */
[----:B------:R-:W-:-:S14]  /*11b0*/  BRA `(.L_x_13) ;  /* 0x0000000000047947 */ /* 0x000fdc0003800000 */
.L_x_14:
[----:B------:R-:W-:-:S05]  /*11c0*/  ULDC UR20, c[0x0][0x580] ;  /* 0x0001600000147ab9 */ /* 0x000fca0000000800 */
.L_x_13:
[----:B------:R-:W-:Y:S02]  /*11d0*/  ULDC.64 UR4, c[0x0][0x5a0] ;  /* 0x0001680000047ab9 */ /* 0x000fe40000000a00 */
        /* <DEDUP_REMOVED lines=11> */
.L_x_15:
        /* <DEDUP_REMOVED lines=8> */
.L_x_17:
[----:B------:R-:W-:-:S05]  /*1310*/  ULDC UR19, c[0x0][0x584] ;  /* 0x0001610000137ab9 */ /* 0x000fca0000000800 */
.L_x_16:
[----:B------:R-:W-:-:S13]  /*1320*/  LOP3.LUT P0, RZ, R4, 0xff, RZ, 0xc0, !PT ;  /* 0x000000ff04ff7812 */ /* 0x000fda000780c0ff */
[----:B------:R-:W-:Y:S05]  /*1330*/  @!P0 EXIT ;  /* 0x000000000000894d */ /* 0x000fea0003800000 */
[----:B------:R-:W-:Y:S01]  /*1340*/  ULDC UR4, c[0x0][0x28c] ;  /* 0x0000a30000047ab9 */ /* 0x000fe20000000800 */
[----:B------:R-:W-:Y:S02]  /*1350*/  ULOP3.LUT UR21, UR13, 0x1, URZ, 0xfc, !UPT ;  /* 0x000000010d157892 */ /* 0x000fe4000f8efc3f */
[----:B------:R-:W-:-:S04]  /*1360*/  UIADD3 UR4, UR4, 0x3f, URZ ;  /* 0x0000003f04047890 */ /* 0x000fc8000fffe03f */
[----:B------:R-:W-:-:S04]  /*1370*/  USHF.R.S32.HI UR5, URZ, 0x1f, UR4 ;  /* 0x0000001f3f057899 */ /* 0x000fc80008011404 */
[----:B------:R-:W-:-:S03]  /*1380*/  ULEA.HI UR5, UR5, UR4, URZ, 0x6 ;  /* 0x0000000405057291 */ /* 0x000fc6000f8f303f */
[----:B------:R-:W-:Y:S01]  /*1390*/  UMOV UR4, URZ ;  /* 0x0000003f00047c82 */ /* 0x000fe20008000000 */
[----:B------:R-:W-:-:S03]  /*13a0*/  USHF.R.S32.HI UR12, URZ, 0x6, UR5 ;  /* 0x000000063f0c7899 */ /* 0x000fc60008011405 */
[----:B------:R-:W-:-:S09]  /*13b0*/  UMOV UR5, URZ ;  /* 0x0000003f00057c82 */ /* 0x000fd20008000000 */
.L_x_300:
[----:B-1----:R-:W1:Y:S01]  /*13c0*/  S2R R0, SR_TID.X ;  /* 0x0000000000007919 */ /* 0x002e620000002100 */
[----:B--2---:R-:W2:Y:S01]  /*13d0*/  S2UR UR11, SR_CgaCtaId ;  /* 0x00000000000b79c3 */ /* 0x004ea20000008800 */
[----:B------:R-:W-:Y:S01]  /*13e0*/  UMOV UR14, 0x400 ;  /* 0x00000400000e7882 */ /* 0x000fe20000000000 */
[----:B------:R-:W-:Y:S01]  /*13f0*/  UMOV UR6, URZ ;  /* 0x0000003f00067c82 */ /* 0x000fe20008000000 */
[----:B------:R-:W-:Y:S01]  /*1400*/  STL [R1+0x74], RZ ;  /* 0x000074ff01007387 */ /* 0x000fe20000100800 */
[----:B------:R-:W-:Y:S01]  /*1410*/  UMOV UR7, URZ ;  /* 0x0000003f00077c82 */ /* 0x000fe20008000000 */
[----:B------:R-:W-:Y:S01]  /*1420*/  UMOV UR8, URZ ;  /* 0x0000003f00087c82 */ /* 0x000fe20008000000 */
[----:B------:R-:W-:Y:S01]  /*1430*/  UMOV UR18, UR5 ;  /* 0x0000000500127c82 */ /* 0x000fe20008000000 */
[----:B------:R-:W-:Y:S01]  /*1440*/  STL [R1+0x70], RZ ;  /* 0x000070ff01007387 */ /* 0x000fe20000100800 */
[----:B---3--:R-:W3:Y:S01]  /*1450*/  LDC R2, c[0x0][0x28c] ;  /* 0x0000a300ff027b82 */ /* 0x008ee20000000800 */
[----:B------:R-:W-:-:S02]  /*1460*/  CS2R R4, SRZ ;  /* 0x0000000000047805 */ /* 0x000fc4000001ff00 */
[----:B------:R-:W-:Y:S01]  /*1470*/  CS2R R6, SRZ ;  /* 0x0000000000067805 */ /* 0x000fe2000001ff00 */
[----:B------:R-:W-:Y:S01]  /*1480*/  STL [R1+0x6c], RZ ;  /* 0x00006cff01007387 */ /* 0x000fe20000100800 */
[----:B------:R-:W-:Y:S02]  /*1490*/  CS2R R8, SRZ ;  /* 0x0000000000087805 */ /* 0x000fe4000001ff00 */
[----:B------:R-:W-:Y:S02]  /*14a0*/  CS2R R10, SRZ ;  /* 0x00000000000a7805 */ /* 0x000fe4000001ff00 */
[----:B------:R-:W-:Y:S01]  /*14b0*/  CS2R R12, SRZ ;  /* 0x00000000000c7805 */ /* 0x000fe2000001ff00 */
[----:B------:R-:W-:Y:S01]  /*14c0*/  STL [R1+0x68], RZ ;  /* 0x000068ff01007387 */ /* 0x000fe20000100800 */
[----:B------:R-:W-:Y:S02]  /*14d0*/  CS2R R14, SRZ ;  /* 0x00000000000e7805 */ /* 0x000fe4000001ff00 */
[----:B------:R-:W-:-:S02]  /*14e0*/  CS2R R16, SRZ ;  /* 0x0000000000107805 */ /* 0x000fc4000001ff00 */
[----:B0-----:R-:W-:Y:S01]  /*14f0*/  CS2R R18, SRZ ;  /* 0x0000000000127805 */ /* 0x001fe2000001ff00 */
[----:B------:R-:W-:Y:S01]  /*1500*/  STL [R1+0x64], RZ ;  /* 0x000064ff01007387 */ /* 0x000fe20000100800 */
[----:B------:R-:W-:Y:S02]  /*1510*/  CS2R R20, SRZ ;  /* 0x0000000000147805 */ /* 0x000fe4000001ff00 */
[----:B------:R-:W-:Y:S02]  /*1520*/  CS2R R22, SRZ ;  /* 0x0000000000167805 */ /* 0x000fe4000001ff00 */
[----:B------:R-:W-:Y:S01]  /*1530*/  CS2R R152, SRZ ;  /* 0x0000000000987805 */ /* 0x000fe2000001ff00 */
[----:B------:R-:W-:Y:S01]  /*1540*/  STL [R1+0x60], RZ ;  /* 0x000060ff01007387 */ /* 0x000fe20000100800 */
[----:B--2---:R-:W-:Y:S01]  /*1550*/  ULEA UR14, UR11, UR14, 0x18 ;  /* 0x0000000e0b0e7291 */ /* 0x004fe2000f8ec03f */
[----:B------:R-:W-:Y:S02]  /*1560*/  CS2R R154, SRZ ;  /* 0x00000000009a7805 */ /* 0x000fe4000001ff00 */
[----:B------:R-:W-:Y:S01]  /*1570*/  CS2R R156, SRZ ;  /* 0x00000000009c7805 */ /* 0x000fe2000001ff00 */
[----:B------:R-:W-:Y:S01]  /*1580*/  STL [R1+0x5c], RZ ;  /* 0x00005cff01007387 */ /* 0x000fe20000100800 */
[----:B------:R-:W-:-:S02]  /*1590*/  CS2R R158, SRZ ;  /* 0x00000000009e7805 */ /* 0x000fc4000001ff00 */
[----:B------:R-:W-:Y:S02]  /*15a0*/  CS2R R160, SRZ ;  /* 0x0000000000a07805 */ /* 0x000fe4000001ff00 */
[----:B------:R-:W-:Y:S02]  /*15b0*/  CS2R R162, SRZ ;  /* 0x0000000000a27805 */ /* 0x000fe4000001ff00 */
[----:B-1----:R-:W-:Y:S01]  /*15c0*/  LOP3.LUT R0, R0, 0x80, RZ, 0xc0, !PT ;  /* 0x0000008000007812 */ /* 0x002fe200078ec0ff */
[----:B------:R-:W-:Y:S01]  /*15d0*/  STL [R1+0x58], RZ ;  /* 0x000058ff01007387 */ /* 0x000fe20000100800 */
[----:B---3--:R-:W-:Y:S02]  /*15e0*/  ISETP.GE.AND P0, PT, R2, 0x1, PT ;  /* 0x000000010200780c */ /* 0x008fe40003f06270 */
[----:B------:R-:W-:Y:S02]  /*15f0*/  CS2R R2, SRZ ;  /* 0x0000000000027805 */ /* 0x000fe4000001ff00 */
[----:B------:R-:W-:Y:S01]  /*1600*/  SHF.R.U32.HI R0, RZ, 0x7, R0 ;  /* 0x00000007ff007819 */ /* 0x000fe20000011600 */
[----:B------:R-:W-:Y:S01]  /*1610*/  STL [R1+0x54], RZ ;  /* 0x000054ff01007387 */ /* 0x000fe20000100800 */
[----:B------:R-:W-:-:S02]  /*1620*/  CS2R R164, SRZ ;  /* 0x0000000000a47805 */ /* 0x000fc4000001ff00 */
[----:B------:R-:W-:Y:S02]  /*1630*/  CS2R R166, SRZ ;  /* 0x0000000000a67805 */ /* 0x000fe4000001ff00 */
[----:B------:R-:W-:Y:S01]  /*1640*/  CS2R R168, SRZ ;  /* 0x0000000000a87805 */ /* 0x000fe2000001ff00 */
[----:B------:R-:W-:Y:S01]  /*1650*/  STL [R1+0x50], RZ ;  /* 0x000050ff01007387 */ /* 0x000fe20000100800 */
[----:B------:R-:W-:Y:S02]  /*1660*/  CS2R R170, SRZ ;  /* 0x0000000000aa7805 */ /* 0x000fe4000001ff00 */
[----:B------:R-:W-:Y:S02]  /*1670*/  CS2R R172, SRZ ;  /* 0x0000000000ac7805 */ /* 0x000fe4000001ff00 */
[----:B------:R-:W-:Y:S01]  /*1680*/  CS2R R174, SRZ ;  /* 0x0000000000ae7805 */ /* 0x000fe2000001ff00 */
[----:B------:R-:W0:Y:S01]  /*1690*/  SHFL.IDX PT, R0, R0, RZ, 0x1f ;  /* 0x00001fff00007589 */ /* 0x000e2200000e0000 */
[----:B------:R-:W-:-:S02]  /*16a0*/  CS2R R176, SRZ ;  /* 0x0000000000b07805 */ /* 0x000fc4000001ff00 */
[----:B------:R-:W-:Y:S02]  /*16b0*/  CS2R R178, SRZ ;  /* 0x0000000000b27805 */ /* 0x000fe4000001ff00 */
[----:B------:R-:W-:Y:S01]  /*16c0*/  CS2R R180, SRZ ;  /* 0x0000000000b47805 */ /* 0x000fe2000001ff00 */
[----:B------:R1:W-:Y:S01]  /*16d0*/  STL [R1+0x4c], RZ ;  /* 0x00004cff01007387 */ /* 0x0003e20000100800 */
[----:B------:R-:W-:Y:S02]  /*16e0*/  CS2R R182, SRZ ;  /* 0x0000000000b67805 */ /* 0x000fe4000001ff00 */
[----:B------:R-:W-:Y:S02]  /*16f0*/  CS2R R184, SRZ ;  /* 0x0000000000b87805 */ /* 0x000fe4000001ff00 */
[----:B------:R-:W-:Y:S01]  /*1700*/  CS2R R186, SRZ ;  /* 0x0000000000ba7805 */ /* 0x000fe2000001ff00 */
[----:B------:R1:W-:Y:S01]  /*1710*/  STL [R1+0x48], RZ ;  /* 0x000048ff01007387 */ /* 0x0003e20000100800 */
        /* <DEDUP_REMOVED lines=14> */
[----:B------:R-:W-:Y:S02]  /*1800*/  CS2R R210, SRZ ;  /* 0x0000000000d27805 */ /* 0x000fe4000001ff00 */
[----:B0-----:R-:W-:Y:S01]  /*1810*/  R2UR UR9, R0 ;  /* 0x00000000000972ca */ /* 0x001fe200000e0000 */
[----:B------:R1:W-:Y:S01]  /*1820*/  STL [R1+0x38], RZ ;  /* 0x000038ff01007387 */ /* 0x0003e20000100800 */
[----:B------:R-:W-:Y:S01]  /*1830*/  IMAD.MOV.U32 R0, RZ, RZ, RZ ;  /* 0x000000ffff007224 */ /* 0x000fe200078e00ff */
[----:B------:R-:W-:-:S02]  /*1840*/  CS2R R212, SRZ ;  /* 0x0000000000d47805 */ /* 0x000fc4000001ff00 */
[----:B------:R-:W-:Y:S01]  /*1850*/  CS2R R214, SRZ ;  /* 0x0000000000d67805 */ /* 0x000fe2000001ff00 */
[----:B------:R1:W-:Y:S01]  /*1860*/  STL [R1+0x34], RZ ;  /* 0x000034ff01007387 */ /* 0x0003e20000100800 */
[----:B------:R-:W-:Y:S02]  /*1870*/  CS2R R216, SRZ ;  /* 0x0000000000d87805 */ /* 0x000fe4000001ff00 */
[----:B------:R-:W-:Y:S02]  /*1880*/  CS2R R218, SRZ ;  /* 0x0000000000da7805 */ /* 0x000fe4000001ff00 */
[----:B------:R-:W-:Y:S01]  /*1890*/  CS2R R220, SRZ ;  /* 0x0000000000dc7805 */ /* 0x000fe2000001ff00 */
[----:B------:R1:W-:Y:S01]  /*18a0*/  STL [R1+0x30], RZ ;  /* 0x000030ff01007387 */ /* 0x0003e20000100800 */
[----:B------:R-:W-:Y:S02]  /*18b0*/  CS2R R222, SRZ ;  /* 0x0000000000de7805 */ /* 0x000fe4000001ff00 */
[----:B------:R-:W-:Y:S01]  /*18c0*/  CS2R R224, SRZ ;  /* 0x0000000000e07805 */ /* 0x000fe2000001ff00 */
[----:B------:R-:W-:Y:S01]  /*18d0*/  IMAD.MOV.U32 R226, RZ, RZ, RZ ;  /* 0x000000ffffe27224 */ /* 0x000fe200078e00ff */
[----:B------:R1:W-:Y:S01]  /*18e0*/  STL [R1+0x2c], RZ ;  /* 0x00002cff01007387 */ /* 0x0003e20000100800 */
[----:B------:R-:W-:Y:S01]  /*18f0*/  ULEA.HI UR10, UR9, UR9, URZ, 0x1 ;  /* 0x00000009090a7291 */ /* 0x000fe2000f8f083f */
[----:B------:R-:W-:Y:S01]  /*1900*/  IMAD.U32 R227, RZ, RZ, UR4 ;  /* 0x00000004ffe37e24 */ /* 0x000fe2000f8e00ff */
[----:B------:R-:W-:Y:S01]  /*1910*/  CS2R R24, SRZ ;  /* 0x0000000000187805 */ /* 0x000fe2000001ff00 */
[----:B------:R1:W-:Y:S01]  /*1920*/  STL [R1+0x28], RZ ;  /* 0x000028ff01007387 */ /* 0x0003e20000100800 */
[----:B------:R-:W-:Y:S01]  /*1930*/  ULOP3.LUT UR10, UR10, 0xffffe, URZ, 0xc0, !UPT ;  /* 0x000ffffe0a0a7892 */ /* 0x000fe2000f8ec03f */
[----:B------:R-:W-:-:S02]  /*1940*/  CS2R R26, SRZ ;  /* 0x00000000001a7805 */ /* 0x000fc4000001ff00 */
[----:B------:R-:W-:Y:S01]  /*1950*/  CS2R R28, SRZ ;  /* 0x00000000001c7805 */ /* 0x000fe2000001ff00 */
[----:B------:R1:W-:Y:S01]  /*1960*/  STL [R1+0x24], RZ ;  /* 0x000024ff01007387 */ /* 0x0003e20000100800 */
[----:B------:R-:W-:Y:S01]  /*1970*/  UIADD3 UR10, UR9, -UR10, URZ ;  /* 0x8000000a090a7290 */ /* 0x000fe2000fffe03f */
[----:B----4-:R-:W-:Y:S02]  /*1980*/  CS2R R30, SRZ ;  /* 0x00000000001e7805 */ /* 0x010fe4000001ff00 */
[----:B------:R-:W-:Y:S01]  /*1990*/  CS2R R32, SRZ ;  /* 0x0000000000207805 */ /* 0x000fe2000001ff00 */
[----:B------:R1:W-:Y:S01]  /*19a0*/  STL [R1+0x20], RZ ;  /* 0x000020ff01007387 */ /* 0x0003e20000100800 */
[----:B------:R-:W-:Y:S01]  /*19b0*/  ULEA UR10, UR10, UR14, 0xc ;  /* 0x0000000e0a0a7291 */ /* 0x000fe2000f8e603f */
[----:B------:R-:W-:Y:S02]  /*19c0*/  CS2R R34, SRZ ;  /* 0x0000000000227805 */ /* 0x000fe4000001ff00 */
[----:B------:R-:W-:Y:S01]  /*19d0*/  CS2R R36, SRZ ;  /* 0x0000000000247805 */ /* 0x000fe2000001ff00 */
[----:B------:R1:W-:Y:S01]  /*19e0*/  STL [R1+0x1c], RZ ;  /* 0x00001cff01007387 */ /* 0x0003e20000100800 */
[----:B------:R-:W-:Y:S01]  /*19f0*/  UIADD3 UR10, UR10, 0x180, URZ ;  /* 0x000001800a0a7890 */ /* 0x000fe2000fffe03f */
[----:B------:R-:W-:-:S02]  /*1a00*/  CS2R R38, SRZ ;  /* 0x0000000000267805 */ /* 0x000fc4000001ff00 */
[----:B------:R-:W-:Y:S01]  /*1a10*/  CS2R R40, SRZ ;  /* 0x0000000000287805 */ /* 0x000fe2000001ff00 */
[----:B------:R1:W-:Y:S01]  /*1a20*/  STL [R1+0x18], RZ ;  /* 0x000018ff01007387 */ /* 0x0003e20000100800 */
[----:B------:R-:W-:Y:S01]  /*1a30*/  USHF.R.U32.HI UR10, URZ, 0x4, UR10 ;  /* 0x000000043f0a7899 */ /* 0x000fe2000801160a */
[----:B------:R-:W-:Y:S02]  /*1a40*/  CS2R R42, SRZ ;  /* 0x00000000002a7805 */ /* 0x000fe4000001ff00 */
[----:B------:R-:W-:Y:S01]  /*1a50*/  CS2R R44, SRZ ;  /* 0x00000000002c7805 */ /* 0x000fe2000001ff00 */
[----:B------:R1:W-:Y:S01]  /*1a60*/  STL [R1+0x14], RZ ;  /* 0x000014ff01007387 */ /* 0x0003e20000100800 */
[----:B------:R-:W-:Y:S01]  /*1a70*/  ULOP3.LUT UR15, UR10, 0x3fff, URZ, 0xc0, !UPT ;  /* 0x00003fff0a0f7892 */ /* 0x000fe2000f8ec03f */
        /* <DEDUP_REMOVED lines=18> */
[----:B------:R1:W-:Y:S01]  /*1ba0*/  STL [R1], RZ ;  /* 0x000000ff01007387 */ /* 0x0003e20000100800 */
[----:B------:R-:W-:-:S02]  /*1bb0*/  CS2R R74, SRZ ;  /* 0x00000000004a7805 */ /* 0x000fc4000001ff00 */
[----:B------:R-:W-:Y:S02]  /*1bc0*/  CS2R R76, SRZ ;  /* 0x00000000004c7805 */ /* 0x000fe4000001ff00 */
[----:B------:R-:W-:Y:S02]  /*1bd0*/  CS2R R78, SRZ ;  /* 0x00000000004e7805 */ /* 0x000fe4000001ff00 */
[----:B------:R-:W-:Y:S02]  /*1be0*/  CS2R R80, SRZ ;  /* 0x0000000000507805 */ /* 0x000fe4000001ff00 */
[----:B------:R-:W-:Y:S02]  /*1bf0*/  CS2R R82, SRZ ;  /* 0x0000000000527805 */ /* 0x000fe4000001ff00 */
[----:B------:R-:W-:Y:S02]  /*1c00*/  CS2R R84, SRZ ;  /* 0x0000000000547805 */ /* 0x000fe4000001ff00 */
        /* <DEDUP_REMOVED lines=32> */
[----:B------:R-:W-:Y:S01]  /*1e10*/  CS2R R150, SRZ ;  /* 0x0000000000967805 */ /* 0x000fe2000001ff00 */
[----:B-1----:R-:W-:Y:S06]  /*1e20*/  @!P0 BRA `(.L_x_18) ;  /* 0x0000001000688947 */ /* 0x002fec0003800000 */
[----:B------:R-:W-:-:S06]  /*1e30*/  UISETP.NE.AND UP0, UPT, UR21, 0x3, UPT ;  /* 0x000000031500788c */ /* 0x000fcc000bf05270 */
[----:B------:R-:W-:-:S13]  /*1e40*/  PLOP3.LUT P1, PT, PT, PT, UP0, 0x80, 0x0 ;  /* 0x000000000000781c */ /* 0x000fda0003f2f008 */
[----:B------:R-:W-:Y:S05]  /*1e50*/  @!P1 BRA `(.L_x_19) ;  /* 0x0000000000049947 */ /* 0x000fea0003800000 */
[----:B------:R-:W-:Y:S01]  /*1e60*/  BPT.TRAP 0x1 ;  /* 0x000000040000795c */ /* 0x000fe20000300000 */
.L_x_19:
[----:B------:R-:W-:Y:S01]  /*1e70*/  ULEA UR6, UR5, UR14, 0x3 ;  /* 0x0000000e05067291 */ /* 0x000fe2000f8e183f */
[----:B------:R-:W-:-:S05]  /*1e80*/  IMAD.U32 R0, RZ, RZ, UR4 ;  /* 0x00000004ff007e24 */ /* 0x000fca000f8e00ff */
[----:B------:R-:W-:-:S04]  /*1e90*/  SHF.L.U32 R0, R0, 0x1f, RZ ;  /* 0x0000001f00007819 */ /* 0x000fc800000006ff */
[----:B------:R0:W1:Y:S01]  /*1ea0*/  SYNCS.PHASECHK.TRANS64.TRYWAIT P0, [UR6], R0 ;  /* 0x00000000ff0075a7 */ /* 0x0000620008000146 */
[----:B------:R-:W-:Y:S05]  /*1eb0*/  @!P1 BRA `(.L_x_20) ;  /* 0x0000000000049947 */ /* 0x000fea0003800000 */
[----:B------:R-:W-:Y:S01]  /*1ec0*/  BPT.TRAP 0x1 ;  /* 0x000000040000795c */ /* 0x000fe20000300000 */
.L_x_20:
[----:B-1----:R-:W-:Y:S05]  /*1ed0*/  @P0 BRA `(.L_x_21) ;  /* 0x0000000000080947 */ /* 0x002fea0003800000 */
[----:B------:R-:W1:Y:S02]  /*1ee0*/  SYNCS.PHASECHK.TRANS64.TRYWAIT P0, [UR6], R0 ;  /* 0x00000000ff0075a7 */ /* 0x000e640008000146 */
[----:B-1----:R-:W-:Y:S05]  /*1ef0*/  @!P0 BRA `(.L_x_22) ;  /* 0x000000e400d08947 */ /* 0x002fea0003800000 */
.L_x_21:
[----:B------:R-:W-:Y:S01]  /*1f00*/  UIADD3 UR6, UR14, 0x12180, URZ ;  /* 0x000121800e067890 */ /* 0x000fe2000fffe03f */
[----:B------:R-:W-:Y:S01]  /*1f10*/  WARPGROUP.ARRIVE ;  /* 0x00000000000079c5 */ /* 0x000fe20000000000 */
[----:B------:R-:W-:Y:S01]  /*1f20*/  ULOP3.LUT UR8, UR15, 0x10000, URZ, 0xfc, !UPT ;  /* 0x000100000f087892 */ /* 0x000fe2000f8efc3f */
[----:B------:R2:W-:Y:S01]  /*1f30*/  STL [R1+0x74], RZ ;  /* 0x000074ff01007387 */ /* 0x0005e20000100800 */
[----:B------:R-:W-:Y:S01]  /*1f40*/  USHF.R.U32.HI UR6, URZ, 0x4, UR6 ;  /* 0x000000043f067899 */ /* 0x000fe20008011606 */
[----:B01----:R-:W-:Y:S01]  /*1f50*/  IMAD.MOV.U32 R0, RZ, RZ, RZ ;  /* 0x000000ffff007224 */ /* 0x003fe200078e00ff */
[----:B------:R-:W-:Y:S01]  /*1f60*/  ULEA UR8, UR5, UR8, 0x9 ;  /* 0x0000000805087291 */ /* 0x000fe2000f8e483f */
[----:B------:R2:W-:Y:S01]  /*1f70*/  STL [R1+0x70], RZ ;  /* 0x000070ff01007387 */ /* 0x0005e20000100800 */
[----:B------:R-:W-:Y:S01]  /*1f80*/  ULOP3.LUT UR6, UR6, 0x3fff, URZ, 0xc0, !UPT ;  /* 0x00003fff06067892 */ /* 0x000fe2000f8ec03f */
[----:B------:R-:W-:Y:S01]  /*1f90*/  CS2R R2, SRZ ;  /* 0x0000000000027805 */ /* 0x000fe2000001ff00 */
[----:B------:R-:W-:Y:S01]  /*1fa0*/  UMOV UR9, 0x80000020 ;  /* 0x8000002000097882 */ /* 0x000fe20000000000 */
[----:B------:R-:W-:Y:S01]  /*1fb0*/  UMOV UR11, 0x80000020 ;  /* 0x80000020000b7882 */ /* 0x000fe20000000000 */
[----:B------:R-:W-:Y:S01]  /*1fc0*/  ULOP3.LUT UR6, UR6, 0x10000, URZ, 0xfc, !UPT ;  /* 0x0001000006067892 */ /* 0x000fe2000f8efc3f */
[----:B------:R2:W-:Y:S01]  /*1fd0*/  STL [R1+0x6c], RZ ;  /* 0x00006cff01007387 */ /* 0x0005e20000100800 */
[----:B------:R-:W-:Y:S01]  /*1fe0*/  ULDC UR7, c[0x0][0x50c] ;  /* 0x0001430000077ab9 */ /* 0x000fe20000000800 */
[----:B------:R-:W-:Y:S01]  /*1ff0*/  CS2R R4, SRZ ;  /* 0x0000000000047805 */ /* 0x000fe2000001ff00 */
[----:B------:R-:W-:Y:S01]  /*2000*/  ULEA UR10, UR5, UR6, 0xa ;  /* 0x00000006050a7291 */ /* 0x000fe2000f8e503f */
[----:B------:R2:W-:Y:S01]  /*2010*/  STL [R1+0x68], RZ ;  /* 0x000068ff01007387 */ /* 0x0005e20000100800 */
[----:B------:R-:W-:Y:S01]  /*2020*/  UISETP.NE.AND UP0, UPT, UR7, 0x2, UPT ;  /* 0x000000020700788c */ /* 0x000fe2000bf05270 */
[----:B------:R-:W-:Y:S01]  /*2030*/  CS2R R6, SRZ ;  /* 0x0000000000067805 */ /* 0x000fe2000001ff00 */
[----:B------:R-:W-:Y:S01]  /*2040*/  UMOV UR6, 0x2 ;  /* 0x0000000200067882 */ /* 0x000fe20000000000 */
[----:B------:R2:W-:Y:S01]  /*2050*/  STL [R1+0x64], RZ ;  /* 0x000064ff01007387 */ /* 0x0005e20000100800 */
[----:B------:R-:W-:Y:S01]  /*2060*/  USEL UR7, URZ, 0x1, UP0 ;  /* 0x000000013f077887 */ /* 0x000fe20008000000 */
[----:B------:R-:W-:-:S02]  /*2070*/  CS2R R8, SRZ ;  /* 0x0000000000087805 */ /* 0x000fc4000001ff00 */
[----:B------:R-:W-:Y:S01]  /*2080*/  CS2R R10, SRZ ;  /* 0x00000000000a7805 */ /* 0x000fe2000001ff00 */
[----:B------:R-:W-:Y:S01]  /*2090*/  QGMMA.64x256x32.F32.E4M3.E4M3 R24, gdesc[UR8], RZ, !UPT ;  /* 0x03e00000081879f3 */ /* 0x000fe2000c7008ff */
[----:B------:R2:W-:Y:S01]  /*20a0*/  STL [R1+0x60], RZ ;  /* 0x000060ff01007387 */ /* 0x0005e20000100800 */
[----:B------:R-:W-:Y:S01]  /*20b0*/  UIADD3 UR8, UR8, 0x2, URZ ;  /* 0x0000000208087890 */ /* 0x000fe2000fffe03f */
[----:B------:R-:W-:Y:S01]  /*20c0*/  ISETP.NE.AND P0, PT, RZ, UR7, PT ;  /* 0x00000007ff007c0c */ /* 0x000fe2000bf05270 */
[----:B------:R-:W-:Y:S01]  /*20d0*/  UIADD3 UR10, UR10, 0x2, URZ ;  /* 0x000000020a0a7890 */ /* 0x000fe2000fffe03f */
[----:B------:R2:W-:Y:S01]  /*20e0*/  STL [R1+0x5c], RZ ;  /* 0x00005cff01007387 */ /* 0x0005e20000100800 */
[----:B------:R-:W-:Y:S01]  /*20f0*/  UMOV UR9, 0x80000020 ;  /* 0x8000002000097882 */ /* 0x000fe20000000000 */
[----:B------:R-:W-:Y:S01]  /*2100*/  UMOV UR11, 0x80000020 ;  /* 0x80000020000b7882 */ /* 0x000fe20000000000 */
        /* <DEDUP_REMOVED lines=58> */
[----:B------:R-:W-:-:S03]  /*24b0*/  IMAD.MOV.U32 R226, RZ, RZ, RZ ;  /* 0x000000ffffe27224 */ /* 0x000fc600078e00ff */
[----:B------:R2:W-:Y:S04]  /*24c0*/  STL [R1+0x1c], RZ ;  /* 0x00001cff01007387 */ /* 0x0005e80000100800 */
[----:B------:R2:W-:Y:S04]  /*24d0*/  STL [R1+0x18], RZ ;  /* 0x000018ff01007387 */ /* 0x0005e80000100800 */
[----:B------:R2:W-:Y:S04]  /*24e0*/  STL [R1+0x14], RZ ;  /* 0x000014ff01007387 */ /* 0x0005e80000100800 */
[----:B------:R2:W-:Y:S04]  /*24f0*/  STL [R1+0x10], RZ ;  /* 0x000010ff01007387 */ /* 0x0005e80000100800 */
[----:B------:R2:W-:Y:S04]  /*2500*/  STL [R1+0xc], RZ ;  /* 0x00000cff01007387 */ /* 0x0005e80000100800 */
[----:B------:R2:W-:Y:S04]  /*2510*/  STL [R1+0x8], RZ ;  /* 0x000008ff01007387 */ /* 0x0005e80000100800 */
[----:B------:R2:W-:Y:S04]  /*2520*/  STL [R1+0x4], RZ ;  /* 0x000004ff01007387 */ /* 0x0005e80000100800 */
[----:B------:R2:W-:Y:S01]  /*2530*/  STL [R1], RZ ;  /* 0x000000ff01007387 */ /* 0x0005e20000100800 */
[----:B------:R-:W-:Y:S01]  /*2540*/  QGMMA.64x256x32.F32.E4M3.E4M3 R24, gdesc[UR8], R24, gsb0 ;  /* 0x03e00000081879f3 */ /* 0x000fe20008000818 */
[----:B------:R-:W-:Y:S05]  /*2550*/  @!P0 BRA `(.L_x_23) ;  /* 0x0000000800808947 */ /* 0x000fea0003800000 */
[----:B------:R-:W-:Y:S02]  /*2560*/  WARPGROUP.DEPBAR.LE gsb0, 0x0 ;  /* 0x00008000000079c5 */ /* 0x000fe40000010000 */
[----:B------:R-:W-:-:S01]  /*2570*/  FADD R227, RZ, R122 ;  /* 0x0000007affe37221 */ /* 0x000fc20000000000 */
[----:B------:R-:W-:Y:S01]  /*2580*/  FADD R226, RZ, R24 ;  /* 0x00000018ffe27221 */ /* 0x000fe20000000000 */
[----:B------:R-:W-:-:S01]  /*2590*/  FADD R225, RZ, R25 ;  /* 0x00000019ffe17221 */ /* 0x000fc20000000000 */
[----:B------:R-:W-:Y:S01]  /*25a0*/  FADD R224, RZ, R26 ;  /* 0x0000001affe07221 */ /* 0x000fe20000000000 */
[----:B------:R-:W-:-:S01]  /*25b0*/  FADD R223, RZ, R27 ;  /* 0x0000001bffdf7221 */ /* 0x000fc20000000000 */
[----:B------:R0:W-:Y:S01]  /*25c0*/  STL [R1], R227 ;  /* 0x000000e301007387 */ /* 0x0001e20000100800 */
[----:B------:R-:W-:-:S01]  /*25d0*/  FADD R222, RZ, R28 ;  /* 0x0000001cffde7221 */ /* 0x000fc20000000000 */
[----:B------:R-:W-:Y:S01]  /*25e0*/  FADD R221, RZ, R29 ;  /* 0x0000001dffdd7221 */ /* 0x000fe20000000000 */
[----:B------:R-:W-:-:S01]  /*25f0*/  FADD R220, RZ, R30 ;  /* 0x0000001effdc7221 */ /* 0x000fc20000000000 */
[----:B------:R-:W-:Y:S01]  /*2600*/  FADD R219, RZ, R31 ;  /* 0x0000001fffdb7221 */ /* 0x000fe20000000000 */
[----:B------:R-:W-:-:S01]  /*2610*/  FADD R218, RZ, R32 ;  /* 0x00000020ffda7221 */ /* 0x000fc20000000000 */
[----:B------:R-:W-:Y:S01]  /*2620*/  FADD R217, RZ, R33 ;  /* 0x00000021ffd97221 */ /* 0x000fe20000000000 */
[----:B------:R-:W-:-:S01]  /*2630*/  FADD R216, RZ, R34 ;  /* 0x00000022ffd87221 */ /* 0x000fc20000000000 */
[----:B------:R-:W-:Y:S01]  /*2640*/  FADD R215, RZ, R35 ;  /* 0x00000023ffd77221 */ /* 0x000fe20000000000 */
[----:B------:R-:W-:-:S01]  /*2650*/  FADD R214, RZ, R36 ;  /* 0x00000024ffd67221 */ /* 0x000fc20000000000 */
[----:B0-----:R-:W-:Y:S01]  /*2660*/  FADD R227, RZ, R123 ;  /* 0x0000007bffe37221 */ /* 0x001fe20000000000 */
[----:B------:R-:W-:-:S01]  /*2670*/  FADD R213, RZ, R37 ;  /* 0x00000025ffd57221 */ /* 0x000fc20000000000 */
[----:B------:R-:W-:Y:S01]  /*2680*/  FADD R212, RZ, R38 ;  /* 0x00000026ffd47221 */ /* 0x000fe20000000000 */
[----:B------:R-:W-:-:S01]  /*2690*/  FADD R211, RZ, R39 ;  /* 0x00000027ffd37221 */ /* 0x000fc20000000000 */
[----:B------:R-:W-:Y:S01]  /*26a0*/  FADD R210, RZ, R40 ;  /* 0x00000028ffd27221 */ /* 0x000fe20000000000 */
[----:B------:R0:W-:Y:S01]  /*26b0*/  STL [R1+0x4], R227 ;  /* 0x000004e301007387 */ /* 0x0001e20000100800 */
        /* <DEDUP_REMOVED lines=93> */
[----:B------:R-:W-:Y:S01]  /*2c90*/  UMOV UR6, URZ ;  /* 0x0000003f00067c82 */ /* 0x000fe20008000000 */
[----:B0-----:R-:W-:-:S05]  /*2ca0*/  FADD R227, RZ, R130 ;  /* 0x00000082ffe37221 */ /* 0x001fca0000000000 */
[----:B------:R0:W-:Y:S02]  /*2cb0*/  STL [R1+0x20], R227 ;  /* 0x000020e301007387 */ /* 0x0001e40000100800 */
        /* <DEDUP_REMOVED lines=42> */
.L_x_23:
[----:B------:R-:W-:-:S04]  /*2f60*/  UIADD3 UR18, UR5, 0x1, URZ ;  /* 0x0000000105127890 */ /* 0x000fc8000fffe03f */
[----:B------:R-:W-:-:S04]  /*2f70*/  UISETP.NE.AND UP0, UPT, UR18, 0x9, UPT ;  /* 0x000000091200788c */ /* 0x000fc8000bf05270 */
[----:B------:R-:W-:Y:S02]  /*2f80*/  USEL UR8, URZ, 0x1, UP0 ;  /* 0x000000013f087887 */ /* 0x000fe40008000000 */
[----:B------:R-:W-:Y:S02]  /*2f90*/  USEL UR18, UR18, URZ, UP0 ;  /* 0x0000003f12127287 */ /* 0x000fe40008000000 */
[----:B------:R-:W-:-:S06]  /*2fa0*/  ULOP3.LUT UR8, UR4, UR8, URZ, 0x3c, !UPT ;  /* 0x0000000804087292 */ /* 0x000fcc000f8e3c3f */
[----:B0-----:R-:W-:Y:S01]  /*2fb0*/  IMAD.U32 R227, RZ, RZ, UR8 ;  /* 0x00000008ffe37e24 */ /* 0x001fe2000f8e00ff */
[----:B------:R-:W-:-:S06]  /*2fc0*/  UMOV UR8, 0x1 ;  /* 0x0000000100087882 */ /* 0x000fcc0000000000 */
.L_x_18:
[----:B------:R-:W-:-:S04]  /*2fd0*/  UISETP.LT.AND UP0, UPT, UR12, 0x1, UPT ;  /* 0x000000010c00788c */ /* 0x000fc8000bf01270 */
[----:B------:R-:W-:-:S04]  /*2fe0*/  USEL UR9, UR12, 0x1, UP0 ;  /* 0x000000010c097887 */ /* 0x000fc80008000000 */
[----:B------:R-:W-:-:S04]  /*2ff0*/  UIADD3 UR9, UR12, -UR9, URZ ;  /* 0x800000090c097290 */ /* 0x000fc8000fffe03f */
[----:B------:R-:W-:-:S06]  /*3000*/  UISETP.GE.AND UP0, UPT, UR9, 0x1, UPT ;  /* 0x000000010900788c */ /* 0x000fcc000bf06270 */
[----:B------:R-:W-:-:S13]  /*3010*/  PLOP3.LUT P0, PT, PT, PT, UP0, 0x80, 0x0 ;  /* 0x000000000000781c */ /* 0x000fda0003f0f008 */
[----:B------:R-:W-:Y:S05]  /*3020*/  @!P0 BRA `(.L_x_24) ;  /* 0x0000001000a48947 */ /* 0x000fea0003800000 */
[----:B------:R-:W-:Y:S01]  /*3030*/  IMAD.U32 R228, RZ, RZ, UR9 ;  /* 0x00000009ffe47e24 */ /* 0x000fe2000f8e00ff */
[----:B------:R-:W-:Y:S01]  /*3040*/  UMOV UR23, UR5 ;  /* 0x0000000500177c82 */ /* 0x000fe20008000000 */
[----:B------:R-:W-:-:S05]  /*3050*/  ULDC UR24, c[0x0][0x50c] ;  /* 0x0001430000187ab9 */ /* 0x000fca0000000800 */
.L_x_32:
[----:B------:R-:W-:-:S06]  /*3060*/  UISETP.NE.AND UP0, UPT, UR21, 0x3, UPT ;  /* 0x000000031500788c */ /* 0x000fcc000bf05270 */
[----:B------:R-:W-:-:S13]  /*3070*/  PLOP3.LUT P1, PT, PT, PT, UP0, 0x80, 0x0 ;  /* 0x000000000000781c */ /* 0x000fda0003f2f008 */
[----:B-1---5:R-:W-:Y:S05]  /*3080*/  @!P1 BRA `(.L_x_25) ;  /* 0x0000000000049947 */ /* 0x022fea0003800000 */
[----:B------:R-:W-:Y:S01]  /*3090*/  BPT.TRAP 0x1 ;  /* 0x000000040000795c */ /* 0x000fe20000300000 */
.L_x_25:
[----:B------:R-:W0:Y:S01]  /*30a0*/  S2UR UR9, SR_CgaCtaId ;  /* 0x00000000000979c3 */ /* 0x000e220000008800 */
[----:B------:R-:W-:Y:S01]  /*30b0*/  UMOV UR14, 0x400 ;  /* 0x00000400000e7882 */ /* 0x000fe20000000000 */
[----:B------:R-:W-:Y:S01]  /*30c0*/  SHF.L.U32 R229, R227, 0x1f, RZ ;  /* 0x0000001fe3e57819 */ /* 0x000fe200000006ff */
[----:B0-----:R-:W-:-:S04]  /*30d0*/  ULEA UR14, UR9, UR14, 0x18 ;  /* 0x0000000e090e7291 */ /* 0x001fc8000f8ec03f */
[----:B------:R-:W-:-:S09]  /*30e0*/  ULEA UR9, UR18, UR14, 0x3 ;  /* 0x0000000e12097291 */ /* 0x000fd2000f8e183f */
[----:B------:R0:W1:Y:S01]  /*30f0*/  SYNCS.PHASECHK.TRANS64.TRYWAIT P0, [UR9], R229 ;  /* 0x000000e5ff0075a7 */ /* 0x0000620008000149 */
[----:B------:R-:W-:Y:S05]  /*3100*/  @!P1 BRA `(.L_x_26) ;  /* 0x0000000000049947 */ /* 0x000fea0003800000 */
[----:B------:R-:W-:Y:S01]  /*3110*/  BPT.TRAP 0x1 ;  /* 0x000000040000795c */ /* 0x000fe20000300000 */
.L_x_26:
[----:B-1----:R-:W-:Y:S05]  /*3120*/  @P0 BRA `(.L_x_27) ;  /* 0x0000000000080947 */ /* 0x002fea0003800000 */
[----:B------:R-:W1:Y:S02]  /*3130*/  SYNCS.PHASECHK.TRANS64.TRYWAIT P0, [UR9], R229 ;  /* 0x000000e5ff0075a7 */ /* 0x000e640008000149 */
[----:B-1----:R-:W-:Y:S05]  /*3140*/  @!P0 BRA `(.L_x_28) ;  /* 0x000000d400548947 */ /* 0x002fea0003800000 */
.L_x_27:
[----:B------:R-:W-:Y:S01]  /*3150*/  UIADD3 UR9, UR14, 0x12180, URZ ;  /* 0x000121800e097890 */ /* 0x000fe2000fffe03f */
[----:B------:R-:W-:Y:S01]  /*3160*/  WARPGROUP.ARRIVE ;  /* 0x00000000000079c5 */ /* 0x000fe20000000000 */
[----:B------:R-:W-:Y:S02]  /*3170*/  UISETP.NE.AND UP0, UPT, UR7, URZ, UPT ;  /* 0x0000003f0700728c */ /* 0x000fe4000bf05270 */
[----:B------:R-:W-:Y:S02]  /*3180*/  USHF.R.U32.HI UR9, URZ, 0x4, UR9 ;  /* 0x000000043f097899 */ /* 0x000fe40008011609 */
[----:B------:R-:W-:Y:S02]  /*3190*/  USEL UR8, UR8, URZ, !UP0 ;  /* 0x0000003f08087287 */ /* 0x000fe4000c000000 */
[----:B------:R-:W-:Y:S02]  /*31a0*/  ULOP3.LUT UR9, UR9, 0x3fff, URZ, 0xc0, !UPT ;  /* 0x00003fff09097892 */ /* 0x000fe4000f8ec03f */
[----:B------:R-:W-:-:S02]  /*31b0*/  ULOP3.LUT UR7, UR15, 0x10000, URZ, 0xfc, !UPT ;  /* 0x000100000f077892 */ /* 0x000fc4000f8efc3f */
[----:B------:R-:W-:Y:S02]  /*31c0*/  ULOP3.LUT UR9, UR9, 0x10000, URZ, 0xfc, !UPT ;  /* 0x0001000009097892 */ /* 0x000fe4000f8efc3f */
[----:B------:R-:W-:Y:S02]  /*31d0*/  UISETP.NE.U32.AND UP0, UPT, UR8, URZ, UPT ;  /* 0x0000003f0800728c */ /* 0x000fe4000bf05070 */
[----:B------:R-:W-:Y:S02]  /*31e0*/  ULEA UR8, UR18, UR7, 0x9 ;  /* 0x0000000712087291 */ /* 0x000fe4000f8e483f */
[----:B------:R-:W-:Y:S01]  /*31f0*/  ULEA UR10, UR18, UR9, 0xa ;  /* 0x00000009120a7291 */ /* 0x000fe2000f8e503f */
[----:B------:R-:W-:Y:S02]  /*3200*/  UMOV UR11, 0x80000020 ;  /* 0x80000020000b7882 */ /* 0x000fe40000000000 */
[----:B------:R-:W-:Y:S01]  /*3210*/  UMOV UR9, 0x80000020 ;  /* 0x8000002000097882 */ /* 0x000fe20000000000 */
[----:B------:R-:W-:-:S05]  /*3220*/  UIADD3 UR6, UR6, 0x2, URZ ;  /* 0x0000000206067890 */ /* 0x000fca000fffe03f */
[----:B------:R-:W-:Y:S01]  /*3230*/  QGMMA.64x256x32.F32.E4M3.E4M3 R24, gdesc[UR8], R24, UP0 ;  /* 0x03e00000081879f3 */ /* 0x000fe2000bf00818 */
[----:B------:R-:W-:Y:S02]  /*3240*/  UIADD3 UR8, UR8, 0x2, URZ ;  /* 0x0000000208087890 */ /* 0x000fe4000fffe03f */
[----:B------:R-:W-:Y:S01]  /*3250*/  UIADD3 UR10, UR10, 0x2, URZ ;  /* 0x000000020a0a7890 */ /* 0x000fe2000fffe03f */
[----:B------:R-:W-:Y:S01]  /*3260*/  UMOV UR9, 0x80000020 ;  /* 0x8000002000097882 */ /* 0x000fe20000000000 */
[----:B------:R-:W-:Y:S01]  /*3270*/  UMOV UR11, 0x80000020 ;  /* 0x80000020000b7882 */ /* 0x000fe20000000000 */
[----:B------:R-:W-:-:S04]  /*3280*/  UISETP.NE.AND UP0, UPT, UR6, UR24, UPT ;  /* 0x000000180600728c */ /* 0x000fc8000bf05270 */
[----:B------:R-:W-:-:S06]  /*3290*/  USEL UR7, URZ, 0x1, UP0 ;  /* 0x000000013f077887 */ /* 0x000fcc0008000000 */
[----:B------:R-:W-:-:S12]  /*32a0*/  ISETP.NE.AND P0, PT, RZ, UR7, PT ;  /* 0x00000007ff007c0c */ /* 0x000fd8000bf05270 */
[----:B------:R-:W-:Y:S03]  /*32b0*/  QGMMA.64x256x32.F32.E4M3.E4M3 R24, gdesc[UR8], R24, gsb0 ;  /* 0x03e00000081879f3 */ /* 0x000fe60008000818 */
[----:B------:R-:W-:Y:S02]  /*32c0*/  WARPGROUP.DEPBAR.LE gsb0, 0x1 ;  /* 0x00008000000079c5 */ /* 0x000fe40000010100 */
[----:B------:R-:W-:Y:S05]  /*32d0*/  @!P0 BRA `(.L_x_29) ;  /* 0x0000000c00808947 */ /* 0x000fea0003800000 */
[----:B------:R-:W-:Y:S02]  /*32e0*/  WARPGROUP.DEPBAR.LE gsb0, 0x0 ;  /* 0x00008000000079c5 */ /* 0x000fe40000010000 */
[----:B------:R-:W-:-:S01]  /*32f0*/  FADD R226, R24, R226 ;  /* 0x000000e218e27221 */ /* 0x000fc20000000000 */
[----:B------:R-:W-:Y:S01]  /*3300*/  FADD R225, R25, R225 ;  /* 0x000000e119e17221 */ /* 0x000fe20000000000 */
[----:B------:R1:W-:Y:S01]  /*3310*/  STL [R1+0x90], R227 ;  /* 0x000090e301007387 */ /* 0x0003e20000100800 */
[----:B------:R-:W-:-:S01]  /*3320*/  FADD R224, R26, R224 ;  /* 0x000000e01ae07221 */ /* 0x000fc20000000000 */
[----:B------:R-:W-:Y:S01]  /*3330*/  FADD R223, R27, R223 ;  /* 0x000000df1bdf7221 */ /* 0x000fe20000000000 */
[----:B------:R-:W-:-:S01]  /*3340*/  FADD R222, R28, R222 ;  /* 0x000000de1cde7221 */ /* 0x000fc20000000000 */
[----:B------:R-:W-:Y:S01]  /*3350*/  FADD R221, R29, R221 ;  /* 0x000000dd1ddd7221 */ /* 0x000fe20000000000 */
[----:B-1----:R-:W3:Y:S04]  /*3360*/  LDL.LU R227, [R1+0x30] ;  /* 0x0000300001e37983 */ /* 0x002ee80000300800 */
[----:B------:R1:W-:Y:S01]  /*3370*/  STL [R1+0x94], R226 ;  /* 0x000094e201007387 */ /* 0x0003e20000100800 */
[----:B------:R-:W-:-:S01]  /*3380*/  FADD R220, R30, R220 ;  /* 0x000000dc1edc7221 */ /* 0x000fc20000000000 */
[----:B------:R-:W-:-:S02]  /*3390*/  FADD R219, R31, R219 ;  /* 0x000000db1fdb7221 */ /* 0x000fc40000000000 */
[----:B-1----:R-:W4:Y:S04]  /*33a0*/  LDL.LU R226, [R1+0x2c] ;  /* 0x00002c0001e27983 */ /* 0x002f280000300800 */
[----:B------:R1:W-:Y:S01]  /*33b0*/  STL [R1+0x98], R225 ;  /* 0x000098e101007387 */ /* 0x0003e20000100800 */
[----:B------:R-:W-:-:S03]  /*33c0*/  FADD R218, R32, R218 ;  /* 0x000000da20da7221 */ /* 0x000fc60000000000 */
[----:B-1----:R-:W2:Y:S04]  /*33d0*/  LDL.LU R225, [R1+0x28] ;  /* 0x0000280001e17983 */ /* 0x002ea80000300800 */
        /* <DEDUP_REMOVED lines=9> */
[----:B------:R1:W-:Y:S04]  /*3470*/  STL [R1+0xa8], R221 ;  /* 0x0000a8dd01007387 */ /* 0x0003e80000100800 */
        /* <DEDUP_REMOVED lines=12> */
[----:B-1----:R-:W2:Y:S01]  /*3540*/  LDL.LU R215, [R1] ;  /* 0x0000000001d77983 */ /* 0x002ea20000300800 */
[----:B------:R-:W-:-:S01]  /*3550*/  FADD R214, R36, R214 ;  /* 0x000000d624d67221 */ /* 0x000fc20000000000 */
[----:B------:R-:W-:Y:S01]  /*3560*/  FADD R213, R37, R213 ;  /* 0x000000d525d57221 */ /* 0x000fe20000000000 */
[----:B------:R-:W-:-:S01]  /*3570*/  FADD R212, R38, R212 ;  /* 0x000000d426d47221 */ /* 0x000fc20000000000 */
[----:B------:R-:W-:Y:S01]  /*3580*/  FADD R211, R39, R211 ;  /* 0x000000d327d37221 */ /* 0x000fe20000000000 */
[----:B------:R-:W-:-:S01]  /*3590*/  FADD R210, R40, R210 ;  /* 0x000000d228d27221 */ /* 0x000fc20000000000 */
[----:B------:R-:W-:Y:S01]  /*35a0*/  STL [R1+0xc4], R214 ;  /* 0x0000c4d601007387 */ /* 0x000fe20000100800 */
        /* <DEDUP_REMOVED lines=11> */
[----:B------:R1:W-:Y:S01]  /*3660*/  STL [R1+0xd0], R211 ;  /* 0x0000d0d301007387 */ /* 0x0003e20000100800 */
[----:B------:R-:W-:-:S01]  /*3670*/  FADD R200, R50, R200 ;  /* 0x000000c832c87221 */ /* 0x000fc20000000000 */
[----:B------:R-:W-:Y:S01]  /*3680*/  FADD R199, R51, R199 ;  /* 0x000000c733c77221 */ /* 0x000fe20000000000 */
        /* <DEDUP_REMOVED lines=69> */
[----:B-----5:R-:W-:Y:S01]  /*3ae0*/  FADD R0, R121, R0 ;  /* 0x0000000079007221 */ /* 0x020fe20000000000 */
[----:B---3--:R-:W-:-:S01]  /*3af0*/  FADD R227, R134, R227 ;  /* 0x000000e386e37221 */ /* 0x008fc20000000000 */
[----:B----4-:R-:W-:Y:S01]  /*3b00*/  FADD R226, R133, R226 ;  /* 0x000000e285e27221 */ /* 0x010fe20000000000 */
[----:B--2---:R-:W-:-:S01]  /*3b10*/  FADD R225, R132, R225 ;  /* 0x000000e184e17221 */ /* 0x004fc20000000000 */
        /* <DEDUP_REMOVED lines=9> */
[----:B------:R-:W-:-:S05]  /*3bb0*/  FADD R215, R122, R215 ;  /* 0x000000d77ad77221 */ /* 0x000fca0000000000 */
[----:B------:R2:W-:Y:S04]  /*3bc0*/  STL [R1], R215 ;  /* 0x000000d701007387 */ /* 0x0005e80000100800 */
[----:B------:R3:W-:Y:S04]  /*3bd0*/  STL [R1+0x4], R216 ;  /* 0x000004d801007387 */ /* 0x0007e80000100800 */
        /* <DEDUP_REMOVED lines=8> */
[----:B-1----:R-:W4:Y:S04]  /*3c60*/  LDL.LU R211, [R1+0x34] ;  /* 0x0000340001d37983 */ /* 0x002f280000300800 */
[----:B------:R1:W-:Y:S04]  /*3c70*/  STL [R1+0x28], R225 ;  /* 0x000028e101007387 */ /* 0x0003e80000100800 */
[----:B------:R-:W4:Y:S04]  /*3c80*/  LDL.LU R212, [R1+0x38] ;  /* 0x0000380001d47983 */ /* 0x000f280000300800 */
[----:B------:R1:W-:Y:S04]  /*3c90*/  STL [R1+0x2c], R226 ;  /* 0x00002ce201007387 */ /* 0x0003e80000100800 */
[----:B------:R-:W4:Y:S04]  /*3ca0*/  LDL.LU R213, [R1+0x3c] ;  /* 0x00003c0001d57983 */ /* 0x000f280000300800 */
[----:B------:R1:W-:Y:S04]  /*3cb0*/  STL [R1+0x30], R227 ;  /* 0x000030e301007387 */ /* 0x0003e80000100800 */
[----:B------:R-:W4:Y:S04]  /*3cc0*/  LDL.LU R214, [R1+0x40] ;  /* 0x0000400001d67983 */ /* 0x000f280000300800 */
[----:B--2---:R-:W2:Y:S04]  /*3cd0*/  LDL.LU R215, [R1+0x44] ;  /* 0x0000440001d77983 */ /* 0x004ea80000300800 */
[----:B---3--:R-:W3:Y:S04]  /*3ce0*/  LDL.LU R216, [R1+0x48] ;  /* 0x0000480001d87983 */ /* 0x008ee80000300800 */
[----:B----4-:R-:W4:Y:S04]  /*3cf0*/  LDL.LU R217, [R1+0x4c] ;  /* 0x00004c0001d97983 */ /* 0x010f280000300800 */
[----:B0-----:R-:W4:Y:S04]  /*3d00*/  LDL.LU R218, [R1+0x50] ;  /* 0x0000500001da7983 */ /* 0x001f280000300800 */
[----:B------:R-:W4:Y:S04]  /*3d10*/  LDL.LU R219, [R1+0x54] ;  /* 0x0000540001db7983 */ /* 0x000f280000300800 */
[----:B------:R-:W4:Y:S04]  /*3d20*/  LDL.LU R220, [R1+0x58] ;  /* 0x0000580001dc7983 */ /* 0x000f280000300800 */
[----:B------:R-:W4:Y:S04]  /*3d30*/  LDL.LU R221, [R1+0x5c] ;  /* 0x00005c0001dd7983 */ /* 0x000f280000300800 */
[----:B------:R-:W4:Y:S04]  /*3d40*/  LDL.LU R222, [R1+0x60] ;  /* 0x0000600001de7983 */ /* 0x000f280000300800 */
[----:B------:R-:W4:Y:S04]  /*3d50*/  LDL.LU R223, [R1+0x64] ;  /* 0x0000640001df7983 */ /* 0x000f280000300800 */
[----:B------:R-:W4:Y:S04]  /*3d60*/  LDL.LU R224, [R1+0x68] ;  /* 0x0000680001e07983 */ /* 0x000f280000300800 */
[----:B-1----:R-:W4:Y:S04]  /*3d70*/  LDL.LU R225, [R1+0x6c] ;  /* 0x00006c0001e17983 */ /* 0x002f280000300800 */
[----:B------:R-:W4:Y:S04]  /*3d80*/  LDL.LU R226, [R1+0x70] ;  /* 0x0000700001e27983 */ /* 0x000f280000300800 */
[----:B------:R-:W4:Y:S01]  /*3d90*/  LDL.LU R227, [R1+0x74] ;  /* 0x0000740001e37983 */ /* 0x000f220000300800 */
[----:B------:R-:W-:-:S05]  /*3da0*/  FADD R211, R135, R211 ;  /* 0x000000d387d37221 */ /* 0x000fca0000000000 */
[----:B------:R0:W-:Y:S01]  /*3db0*/  STL [R1+0x34], R211 ;  /* 0x000034d301007387 */ /* 0x0001e20000100800 */
[----:B------:R-:W-:-:S03]  /*3dc0*/  FADD R212, R136, R212 ;  /* 0x000000d488d47221 */ /* 0x000fc60000000000 */
[----:B0-----:R1:W5:Y:S01]  /*3dd0*/  LDL.LU R211, [R1+0xd0] ;  /* 0x0000d00001d37983 */ /* 0x0013620000300800 */
[----:B------:R-:W-:-:S03]  /*3de0*/  FADD R213, R137, R213 ;  /* 0x000000d589d57221 */ /* 0x000fc60000000000 */
[----:B------:R0:W-:Y:S01]  /*3df0*/  STL [R1+0x38], R212 ;  /* 0x000038d401007387 */ /* 0x0001e20000100800 */
[----:B------:R-:W-:-:S01]  /*3e00*/  FADD R214, R138, R214 ;  /* 0x000000d68ad67221 */ /* 0x000fc20000000000 */
[----:B--2---:R-:W-:Y:S02]  /*3e10*/  FADD R215, R139, R215 ;  /* 0x000000d78bd77221 */ /* 0x004fe40000000000 */
[----:B0-----:R1:W5:Y:S01]  /*3e20*/  LDL.LU R212, [R1+0xcc] ;  /* 0x0000cc0001d47983 */ /* 0x0013620000300800 */
[----:B---3--:R-:W-:-:S03]  /*3e30*/  FADD R216, R140, R216 ;  /* 0x000000d88cd87221 */ /* 0x008fc60000000000 */
[----:B------:R0:W-:Y:S01]  /*3e40*/  STL [R1+0x3c], R213 ;  /* 0x00003cd501007387 */ /* 0x0001e20000100800 */
[----:B----4-:R-:W-:-:S03]  /*3e50*/  FADD R217, R141, R217 ;  /* 0x000000d98dd97221 */ /* 0x010fc60000000000 */
[----:B0-----:R1:W5:Y:S01]  /*3e60*/  LDL.LU R213, [R1+0xc8] ;  /* 0x0000c80001d57983 */ /* 0x0013620000300800 */
[----:B------:R-:W-:-:S03]  /*3e70*/  FADD R218, R142, R218 ;  /* 0x000000da8eda7221 */ /* 0x000fc60000000000 */
[----:B------:R0:W-:Y:S01]  /*3e80*/  STL [R1+0x40], R214 ;  /* 0x000040d601007387 */ /* 0x0001e20000100800 */
[----:B------:R-:W-:-:S01]  /*3e90*/  FADD R219, R143, R219 ;  /* 0x000000db8fdb7221 */ /* 0x000fc20000000000 */
[----:B------:R-:W-:Y:S02]  /*3ea0*/  FADD R220, R144, R220 ;  /* 0x000000dc90dc7221 */ /* 0x000fe40000000000 */
[----:B0-----:R1:W5:Y:S04]  /*3eb0*/  LDL.LU R214, [R1+0xc4] ;  /* 0x0000c40001d67983 */ /* 0x0013680000300800 */
[----:B------:R0:W-:Y:S01]  /*3ec0*/  STL [R1+0x44], R215 ;  /* 0x000044d701007387 */ /* 0x0001e20000100800 */
[----:B------:R-:W-:-:S01]  /*3ed0*/  FADD R221, R145, R221 ;  /* 0x000000dd91dd7221 */ /* 0x000fc20000000000 */
[----:B------:R-:W-:-:S02]  /*3ee0*/  FADD R222, R146, R222 ;  /* 0x000000de92de7221 */ /* 0x000fc40000000000 */
[----:B0-----:R1:W5:Y:S04]  /*3ef0*/  LDL.LU R215, [R1+0xc0] ;  /* 0x0000c00001d77983 */ /* 0x0013680000300800 */
[----:B------:R0:W-:Y:S01]  /*3f00*/  STL [R1+0x48], R216 ;  /* 0x000048d801007387 */ /* 0x0001e20000100800 */
[----:B------:R-:W-:-:S03]  /*3f10*/  FADD R223, R147, R223 ;  /* 0x000000df93df7221 */ /* 0x000fc60000000000 */
        /* <DEDUP_REMOVED lines=13> */
[----:B------:R0:W-:Y:S04]  /*3ff0*/  STL [R1+0x5c], R221 ;  /* 0x00005cdd01007387 */ /* 0x0001e80000100800 */
        /* <DEDUP_REMOVED lines=12> */
[----:B0-----:R1:W5:Y:S01]  /*40c0*/  LDL.LU R227, [R1+0x90] ;  /* 0x0000900001e37983 */ /* 0x0013620000300800 */
[----:B------:R-:W-:-:S05]  /*40d0*/  UMOV UR6, URZ ;  /* 0x0000003f00067c82 */ /* 0x000fca0008000000 */
.L_x_29:
[----:B------:R-:W-:Y:S05]  /*40e0*/  @!P1 BRA `(.L_x_30) ;  /* 0x0000000000049947 */ /* 0x000fea0003800000 */
[----:B------:R-:W-:Y:S01]  /*40f0*/  BPT.TRAP 0x1 ;  /* 0x000000040000795c */ /* 0x000fe20000300000 */
.L_x_30:
[----:B------:R3:W-:Y:S04]  /*4100*/  STL [R1+0x94], R2 ;  /* 0x0000940201007387 */ /* 0x0007e80000100800 */
[----:B---3--:R-:W3:Y:S04]  /*4110*/  LDL R2, [R1+0x78] ;  /* 0x0000780001027983 */ /* 0x008ee80000100800 */
[----:B-----5:R4:W-:Y:S04]  /*4120*/  STL [R1+0x90], R0 ;  /* 0x0000900001007387 */ /* 0x0209e80000100800 */
[----:B----4-:R-:W4:Y:S01]  /*4130*/  LDL R0, [R1+0x7c] ;  /* 0x00007c0001007983 */ /* 0x010f220000100800 */
[----:B0-----:R-:W-:Y:S01]  /*4140*/  IMAD.U32 R229, RZ, RZ, UR23 ;  /* 0x00000017ffe57e24 */ /* 0x001fe2000f8e00ff */
[----:B---3--:R-:W-:-:S02]  /*4150*/  ISETP.NE.AND P0, PT, R2, RZ, PT ;  /* 0x000000ff0200720c */ /* 0x008fc40003f05270 */
[----:B------:R0:W5:Y:S11]  /*4160*/  LDL.LU R2, [R1+0x94] ;  /* 0x0000940001027983 */ /* 0x0001760000300800 */
[----:B------:R-:W-:-:S05]  /*4170*/  @P0 LEA R229, R229, UR14, 0x3 ;  /* 0x0000000ee5e50c11 */ /* 0x000fca000f8e18ff */
[----:B------:R-:W-:-:S05]  /*4180*/  @P0 VIADD R229, R229, 0x48 ;  /* 0x00000048e5e50836 */ /* 0x000fca0000000000 */
[----:B----4-:R-:W-:Y:S02]  /*4190*/  @P0 PRMT R229, R0, 0x654, R229 ;  /* 0x0000065400e50816 */ /* 0x010fe400000000e5 */
[----:B------:R0:W5:Y:S01]  /*41a0*/  LDL.LU R0, [R1+0x90] ;  /* 0x0000900001007983 */ /* 0x0001620000300800 */
[----:B------:R-:W-:Y:S01]  /*41b0*/  UISETP.GT.U32.AND UP0, UPT, UR13, 0x1, UPT ;  /* 0x000000010d00788c */ /* 0x000fe2000bf04070 */
[----:B------:R0:W-:Y:S05]  /*41c0*/  @P0 SYNCS.ARRIVE.TRANS64.RED.A1T0 RZ, [R229+URZ], RZ ;  /* 0x000000ffe5ff09a7 */ /* 0x0001ea000810043f */
[----:B------:R-:W-:-:S13]  /*41d0*/  PLOP3.LUT P0, PT, PT, PT, UP0, 0x80, 0x0 ;  /* 0x000000000000781c */ /* 0x000fda0003f0f008 */
[----:B0-----:R-:W-:Y:S05]  /*41e0*/  @P0 BRA `(.L_x_31) ;  /* 0x0000000000040947 */ /* 0x001fea0003800000 */
[----:B------:R-:W-:Y:S01]  /*41f0*/  BPT.TRAP 0x1 ;  /* 0x000000040000795c */ /* 0x000fe20000300000 */
.L_x_31:
[----:B------:R-:W-:Y:S01]  /*4200*/  UIADD3 UR18, UR18, 0x1, URZ ;  /* 0x0000000112127890 */ /* 0x000fe2000fffe03f */
[C---:B------:R-:W-:Y:S01]  /*4210*/  ISETP.GT.AND P0, PT, R228.reuse, 0x1, PT ;  /* 0x00000001e400780c */ /* 0x040fe20003f04270 */
[----:B------:R-:W-:Y:S01]  /*4220*/  UIADD3 UR23, UR23, 0x1, URZ ;  /* 0x0000000117177890 */ /* 0x000fe2000fffe03f */
[----:B------:R-:W-:Y:S01]  /*4230*/  VIADD R228, R228, 0xffffffff ;  /* 0xffffffffe4e47836 */ /* 0x000fe20000000000 */
[----:B------:R-:W-:Y:S02]  /*4240*/  UISETP.NE.AND UP0, UPT, UR18, 0x9, UPT ;  /* 0x000000091200788c */ /* 0x000fe4000bf05270 */
[----:B------:R-:W-:Y:S02]  /*4250*/  UISETP.NE.AND UP1, UPT, UR23, 0x9, UPT ;  /* 0x000000091700788c */ /* 0x000fe4000bf25270 */
[----:B------:R-:W-:Y:S02]  /*4260*/  USEL UR8, URZ, 0x1, UP0 ;  /* 0x000000013f087887 */ /* 0x000fe40008000000 */
[----:B------:R-:W-:-:S02]  /*4270*/  USEL UR18, UR18, URZ, UP0 ;  /* 0x0000003f12127287 */ /* 0x000fc40008000000 */
[----:B------:R-:W-:Y:S02]  /*4280*/  USEL UR23, UR23, URZ, UP1 ;  /* 0x0000003f17177287 */ /* 0x000fe40008800000 */
[----:B------:R-:W-:Y:S01]  /*4290*/  LOP3.LUT R227, R227, UR8, RZ, 0x3c, !PT ;  /* 0x00000008e3e37c12 */ /* 0x000fe2000f8e3cff */
[----:B------:R-:W-:Y:S01]  /*42a0*/  UMOV UR8, 0x1 ;  /* 0x0000000100087882 */ /* 0x000fe20000000000 */
[----:B------:R-:W-:Y:S08]  /*42b0*/  @P0 BRA `(.L_x_32) ;  /* 0xffffffec00680947 */ /* 0x000ff0000383ffff */
.L_x_24:
[----:B------:R-:W-:-:S04]  /*42c0*/  UISETP.NE.AND UP0, UPT, UR6, URZ, UPT ;  /* 0x0000003f0600728c */ /* 0x000fc8000bf05270 */
[----:B------:R-:W-:-:S06]  /*42d0*/  USEL UR6, URZ, 0x1, !UP0 ;  /* 0x000000013f067887 */ /* 0x000fcc000c000000 */
[----:B------:R-:W-:-:S13]  /*42e0*/  ISETP.NE.AND P0, PT, RZ, UR6, PT ;  /* 0x00000006ff007c0c */ /* 0x000fda000bf05270 */
[----:B------:R-:W-:Y:S05]  /*42f0*/  @!P0 BRA `(.L_x_33) ;  /* 0x0000000c00dc8947 */ /* 0x000fea0003800000 */
[----:B------:R-:W3:Y:S04]  /*4300*/  LDL.LU R227, [R1+0x74] ;  /* 0x0000740001e37983 */ /* 0x000ee80000300800 */
[----:B---3--:R0:W-:Y:S04]  /*4310*/  STL [R1+0x90], R227 ;  /* 0x000090e301007387 */ /* 0x0081e80000100800 */
[----:B0-----:R-:W3:Y:S04]  /*4320*/  LDL.LU R227, [R1+0x70] ;  /* 0x0000700001e37983 */ /* 0x001ee80000300800 */
        /* <DEDUP_REMOVED lines=55> */
[----:B0-----:R-:W3:Y:S01]  /*46a0*/  LDL.LU R227, [R1] ;  /* 0x0000000001e37983 */ /* 0x001ee20000300800 */
[----:B------:R-:W-:-:S02]  /*46b0*/  WARPGROUP.DEPBAR.LE gsb0, 0x0 ;  /* 0x00008000000079c5 */ /* 0x000fc40000010000 */
[----:B------:R-:W-:Y:S01]  /*46c0*/  FADD R226, R24, R226 ;  /* 0x000000e218e27221 */ /* 0x000fe20000000000 */
        /* <DEDUP_REMOVED lines=95> */
[----:B-----5:R-:W-:Y:S01]  /*4cc0*/  FADD R2, R120, R2 ;  /* 0x0000000278027221 */ /* 0x020fe20000000000 */
[----:B------:R-:W-:Y:S01]  /*4cd0*/  FADD R0, R121, R0 ;  /* 0x0000000079007221 */ /* 0x000fe20000000000 */
[----:B---3--:R-:W-:-:S05]  /*4ce0*/  FADD R227, R122, R227 ;  /* 0x000000e37ae37221 */ /* 0x008fca0000000000 */
[----:B------:R0:W-:Y:S04]  /*4cf0*/  STL [R1], R227 ;  /* 0x000000e301007387 */ /* 0x0001e80000100800 */
[----:B0-----:R-:W3:Y:S02]  /*4d00*/  LDL.LU R227, [R1+0x100] ;  /* 0x0001000001e37983 */ /* 0x001ee40000300800 */
[----:B---3--:R-:W-:-:S05]  /*4d10*/  FADD R227, R123, R227 ;  /* 0x000000e37be37221 */ /* 0x008fca0000000000 */
[----:B------:R0:W-:Y:S04]  /*4d20*/  STL [R1+0x4], R227 ;  /* 0x000004e301007387 */ /* 0x0001e80000100800 */
        /* <DEDUP_REMOVED lines=83> */
[----:B------:R0:W-:Y:S02]  /*5260*/  STL [R1+0x74], R227 ;  /* 0x000074e301007387 */ /* 0x0001e40000100800 */
.L_x_33:
[----:B------:R-:W-:Y:S02]  /*5270*/  WARPGROUP.DEPBAR.LE gsb0, 0x0 ;  /* 0x00008000000079c5 */ /* 0x000fe40000010000 */
[----:B------:R-:W3:Y:S02]  /*5280*/  LDC R24, c[0x0][0x28c] ;  /* 0x0000a300ff187b82 */ /* 0x000ee40000000800 */
[----:B---3--:R-:W-:-:S13]  /*5290*/  ISETP.GE.AND P0, PT, R24, 0x1, PT ;  /* 0x000000011800780c */ /* 0x008fda0003f06270 */
[----:B------:R-:W-:Y:S05]  /*52a0*/  @!P0 BRA `(.L_x_34) ;  /* 0x0000000000648947 */ /* 0x000fea0003800000 */
[----:B------:R-:W-:-:S06]  /*52b0*/  UISETP.NE.AND UP0, UPT, UR21, 0x3, UPT ;  /* 0x000000031500788c */ /* 0x000fcc000bf05270 */
[----:B------:R-:W-:-:S13]  /*52c0*/  PLOP3.LUT P0, PT, PT, PT, UP0, 0x80, 0x0 ;  /* 0x000000000000781c */ /* 0x000fda0003f0f008 */
[----:B------:R-:W-:Y:S05]  /*52d0*/  @!P0 BRA `(.L_x_35) ;  /* 0x0000000000048947 */ /* 0x000fea0003800000 */
[----:B------:R-:W-:Y:S01]  /*52e0*/  BPT.TRAP 0x1 ;  /* 0x000000040000795c */ /* 0x000fe20000300000 */
.L_x_35:
[----:B0-----:R-:W3:Y:S01]  /*52f0*/  LDL R227, [R1+0x78] ;  /* 0x0000780001e37983 */ /* 0x001ee20000100800 */
[----:B------:R-:W-:Y:S01]  /*5300*/  BSSY B0, `(.L_x_36) ;  /* 0x000000f000007945 */ /* 0x000fe20003800000 */
[----:B---3--:R-:W-:-:S13]  /*5310*/  ISETP.NE.AND P0, PT, R227, RZ, PT ;  /* 0x000000ffe300720c */ /* 0x008fda0003f05270 */
[----:B------:R-:W-:Y:S05]  /*5320*/  @!P0 BRA `(.L_x_37) ;  /* 0x0000000000308947 */ /* 0x000fea0003800000 */
[----:B------:R-:W3:Y:S01]  /*5330*/  LDL R227, [R1+0x7c] ;  /* 0x00007c0001e37983 */ /* 0x000ee20000100800 */
[----:B------:R-:W-:-:S04]  /*5340*/  UISETP.LT.AND UP0, UPT, UR12, 0x1, UPT ;  /* 0x000000010c00788c */ /* 0x000fc8000bf01270 */
[----:B------:R-:W-:-:S04]  /*5350*/  USEL UR8, UR12, 0x1, UP0 ;  /* 0x000000010c087887 */ /* 0x000fc80008000000 */
[----:B------:R-:W-:-:S04]  /*5360*/  UIADD3 UR8, UR5, UR12, -UR8 ;  /* 0x0000000c05087290 */ /* 0x000fc8000fffe808 */
[----:B------:R-:W-:-:S04]  /*5370*/  UIMAD.WIDE.U32 UR6, UR8, 0x38e38e39, URZ ;  /* 0x38e38e39080678a5 */ /* 0x000fc8000f8e003f */
[----:B------:R-:W-:-:S04]  /*5380*/  USHF.R.U32.HI UR6, URZ, 0x1, UR7 ;  /* 0x000000013f067899 */ /* 0x000fc80008011607 */
[----:B------:R-:W-:-:S04]  /*5390*/  UIMAD UR8, UR6, -0x9, UR8 ;  /* 0xfffffff7060878a4 */ /* 0x000fc8000f8e0208 */
[----:B------:R-:W-:-:S04]  /*53a0*/  ULEA UR8, UR8, UR14, 0x3 ;  /* 0x0000000e08087291 */ /* 0x000fc8000f8e183f */
[----:B------:R-:W-:-:S06]  /*53b0*/  UIADD3 UR8, UR8, 0x48, URZ ;  /* 0x0000004808087890 */ /* 0x000fcc000fffe03f */
[----:B------:R-:W-:-:S05]  /*53c0*/  IMAD.U32 R24, RZ, RZ, UR8 ;  /* 0x00000008ff187e24 */ /* 0x000fca000f8e00ff */
[----:B---3--:R-:W-:-:S04]  /*53d0*/  PRMT R24, R227, 0x654, R24 ;  /* 0x00000654e3187816 */ /* 0x008fc80000000018 */
[----:B------:R0:W-:Y:S03]  /*53e0*/  SYNCS.ARRIVE.TRANS64.RED.A1T0 RZ, [R24+URZ], RZ ;  /* 0x000000ff18ff79a7 */ /* 0x0001e6000810043f */
.L_x_37:
[----:B------:R-:W-:Y:S05]  /*53f0*/  BSYNC B0 ;  /* 0x0000000000007941 */ /* 0x000fea0003800000 */
.L_x_36:
[----:B------:R-:W-:-:S06]  /*5400*/  UISETP.GT.U32.AND UP0, UPT, UR13, 0x1, UPT ;  /* 0x000000010d00788c */ /* 0x000fcc000bf04070 */
[----:B------:R-:W-:-:S13]  /*5410*/  PLOP3.LUT P0, PT, PT, PT, UP0, 0x80, 0x0 ;  /* 0x000000000000781c */ /* 0x000fda0003f0f008 */
[----:B------:R-:W-:Y:S05]  /*5420*/  @P0 BRA `(.L_x_34) ;  /* 0x0000000000040947 */ /* 0x000fea0003800000 */
[----:B------:R-:W-:Y:S01]  /*5430*/  BPT.TRAP 0x1 ;  /* 0x000000040000795c */ /* 0x000fe20000300000 */
.L_x_34:
[----:B-----5:R3:W-:Y:S01]  /*5440*/  STL [R1+0x94], R2 ;  /* 0x0000940201007387 */ /* 0x0207e20000100800 */
[----:B------:R-:W4:Y:S01]  /*5450*/  LDC R28, c[0x0][0x288] ;  /* 0x0000a200ff1c7b82 */ /* 0x000f220000000800 */
[----:B------:R-:W-:Y:S02]  /*5460*/  UIADD3 UR9, UR12, UR5, URZ ;  /* 0x000000050c097290 */ /* 0x000fe4000fffe03f */
[----:B------:R0:W-:Y:S01]  /*5470*/  STL [R1+0x90], R0 ;  /* 0x0000900001007387 */ /* 0x0001e20000100800 */
[----:B------:R-:W-:Y:S01]  /*5480*/  USHF.R.S32.HI UR10, URZ, 0x1f, UR22 ;  /* 0x0000001f3f0a7899 */ /* 0x000fe20008011416 */
[----:B------:R-:W-:Y:S01]  /*5490*/  ULDC.64 UR14, c[0x0][0x5d0] ;  /* 0x00017400000e7ab9 */ /* 0x000fe20000000a00 */
[----:B------:R-:W-:Y:S01]  /*54a0*/  ULDC UR11, c[0x0][0x284] ;  /* 0x0000a100000b7ab9 */ /* 0x000fe20000000800 */
[----:B---3--:R-:W3:Y:S01]  /*54b0*/  S2R R2, SR_TID.X ;  /* 0x0000000000027919 */ /* 0x008ee20000002100 */
[----:B0-----:R-:W2:Y:S04]  /*54c0*/  LDL.LU R0, [R1+0x88] ;  /* 0x0000880001007983 */ /* 0x001ea80000300800 */
[----:B------:R-:W4:Y:S01]  /*54d0*/  LDL.LU R227, [R1+0x8c] ;  /* 0x00008c0001e37983 */ /* 0x000f220000300800 */
[----:B------:R-:W-:-:S02]  /*54e0*/  UISETP.GT.U32.AND UP0, UPT, UR9, 0x8, UPT ;  /* 0x000000080900788c */ /* 0x000fc4000bf04070 */
[----:B------:R-:W-:Y:S01]  /*54f0*/  UISETP.GE.U32.AND UP1, UPT, UR12, 0x9, UPT ;  /* 0x000000090c00788c */ /* 0x000fe2000bf26070 */
[--C-:B---3--:R-:W-:Y:S02]  /*5500*/  SHF.R.U32.HI R24, RZ, 0x2, R2.reuse ;  /* 0x00000002ff187819 */ /* 0x108fe40000011602 */
[----:B------:R-:W-:Y:S02]  /*5510*/  LOP3.LUT R26, R2, 0x60, RZ, 0xc0, !PT ;  /* 0x00000060021a7812 */ /* 0x000fe400078ec0ff */
[----:B------:R-:W-:Y:S02]  /*5520*/  SHF.R.U32.HI R27, RZ, 0x7, R2 ;  /* 0x00000007ff1b7819 */ /* 0x000fe40000011602 */
[----:B------:R-:W-:Y:S02]  /*5530*/  LOP3.LUT R25, R24, 0x7, RZ, 0xc0, !PT ;  /* 0x0000000718197812 */ /* 0x000fe400078ec0ff */
[----:B------:R-:W-:Y:S02]  /*5540*/  SHF.R.U32.HI R26, RZ, 0x1, R26 ;  /* 0x00000001ff1a7819 */ /* 0x000fe4000001161a */
[----:B------:R-:W-:-:S02]  /*5550*/  LOP3.LUT R24, R27, 0x1, RZ, 0xc0, !PT ;  /* 0x000000011b187812 */ /* 0x000fc400078ec0ff */
[----:B------:R-:W-:-:S03]  /*5560*/  IADD3 R29, RZ, -R26, -R25 ;  /* 0x8000001aff1d7210 */ /* 0x000fc60007ffe819 */
[C---:B------:R-:W-:Y:S02]  /*5570*/  IMAD.SHL.U32 R30, R24.reuse, 0x40, RZ ;  /* 0x00000040181e7824 */ /* 0x040fe400078e00ff */
[----:B------:R-:W-:Y:S02]  /*5580*/  IMAD R29, R24, -0x40, R29 ;  /* 0xffffffc0181d7824 */ /* 0x000fe400078e021d */
[----:B------:R-:W-:Y:S01]  /*5590*/  IMAD.SHL.U32 R24, R2, 0x2, RZ ;  /* 0x0000000202187824 */ /* 0x000fe200078e00ff */
[----:B------:R-:W-:-:S04]  /*55a0*/  LOP3.LUT R27, R30, 0x40, R25, 0xe2, !PT ;  /* 0x000000401e1b7812 */ /* 0x000fc800078ee219 */
[----:B------:R-:W-:Y:S02]  /*55b0*/  LOP3.LUT R30, R24, 0x6, RZ, 0xc0, !PT ;  /* 0x00000006181e7812 */ /* 0x000fe400078ec0ff */
[----:B------:R-:W-:Y:S02]  /*55c0*/  LOP3.LUT R24, R2, 0x3, RZ, 0xc0, !PT ;  /* 0x0000000302187812 */ /* 0x000fe400078ec0ff */
[----:B------:R0:W5:Y:S01]  /*55d0*/  LDL.LU R2, [R1+0x94] ;  /* 0x0000940001027983 */ /* 0x0001620000300800 */
[----:B------:R-:W-:Y:S01]  /*55e0*/  UIMAD.WIDE.U32 UR6, UR9, 0x38e38e39, URZ ;  /* 0x38e38e39090678a5 */ /* 0x000fe2000f8e003f */
[----:B--2---:R-:W-:Y:S01]  /*55f0*/  PRMT R30, R30, 0x6540, R0 ;  /* 0x000065401e1e7816 */ /* 0x004fe20000000000 */
[----:B------:R-:W-:Y:S02]  /*5600*/  IMAD.SHL.U32 R35, R0, 0x100, RZ ;  /* 0x0000010000237824 */ /* 0x000fe400078e00ff */
[----:B------:R0:W5:Y:S01]  /*5610*/  LDL.LU R0, [R1+0x90] ;  /* 0x0000900001007983 */ /* 0x0001620000300800 */
[----:B----4-:R-:W-:Y:S01]  /*5620*/  IMAD R34, R24, -0x2, R28 ;  /* 0xfffffffe18227824 */ /* 0x010fe200078e021c */
[----:B------:R-:W-:Y:S01]  /*5630*/  UIMAD UR5, UR10, UR14, URZ ;  /* 0x0000000e0a0572a4 */ /* 0x000fe2000f8e023f */
[----:B------:R-:W-:Y:S01]  /*5640*/  ISETP.GE.AND P0, PT, R35, R28, PT ;  /* 0x0000001c2300720c */ /* 0x000fe20003f06270 */
[C---:B------:R-:W-:Y:S01]  /*5650*/  IMAD.SHL.U32 R28, R227.reuse, 0x80, RZ ;  /* 0x00000080e31c7824 */ /* 0x040fe200078e00ff */
[----:B------:R-:W-:Y:S01]  /*5660*/  UISETP.LT.U32.AND UP0, UPT, UR12, 0x9, UP0 ;  /* 0x000000090c00788c */ /* 0x000fe20008701070 */
[--C-:B------:R-:W-:Y:S01]  /*5670*/  SHF.R.S32.HI R31, RZ, 0x1f, R30.reuse ;  /* 0x0000001fff1f7819 */ /* 0x100fe2000001141e */
[----:B------:R-:W-:Y:S01]  /*5680*/  UIMAD UR8, UR22, UR15, UR5 ;  /* 0x0000000f160872a4 */ /* 0x000fe2000f8e0205 */
[----:B------:R-:W-:Y:S01]  /*5690*/  IMAD.U32 R25, RZ, RZ, UR14 ;  /* 0x0000000eff197e24 */ /* 0x000fe2000f8e00ff */
[C---:B------:R-:W-:Y:S01]  /*56a0*/  ISETP.GE.OR P0, PT, R28.reuse, UR11, P0 ;  /* 0x0000000b1c007c0c */ /* 0x040fe20008706670 */
[----:B------:R-:W-:Y:S01]  /*56b0*/  USEL UR5, URZ, 0x1, !UP0 ;  /* 0x000000013f057887 */ /* 0x000fe2000c000000 */
[----:B------:R-:W-:Y:S01]  /*56c0*/  IMAD.WIDE R32, R227, 0x80, RZ ;  /* 0x00000080e3207825 */ /* 0x000fe200078e02ff */
[----:B------:R-:W-:Y:S01]  /*56d0*/  USHF.R.U32.HI UR6, URZ, 0x1, UR7 ;  /* 0x000000013f067899 */ /* 0x000fe20008011607 */
[----:B------:R-:W-:Y:S01]  /*56e0*/  IADD3 R38, -R28, UR11, R29 ;  /* 0x0000000b1c267c10 */ /* 0x000fe2000fffe11d */
[----:B------:R-:W-:Y:S01]  /*56f0*/  ULOP3.LUT UR4, UR4, UR5, URZ, 0x3c, !UPT ;  /* 0x0000000504047292 */ /* 0x000fe2000f8e3c3f */
[----:B------:R-:W-:Y:S01]  /*5700*/  IMAD.WIDE.U32 R24, R25, UR22, R30 ;  /* 0x0000001619187c25 */ /* 0x000fe2000f8e001e */
[----:B------:R-:W-:Y:S01]  /*5710*/  UIMAD UR5, UR6, -0x9, UR9 ;  /* 0xfffffff7060578a4 */ /* 0x000fe2000f8e0209 */
[----:B------:R-:W-:Y:S01]  /*5720*/  LOP3.LUT R39, R32, R27, R26, 0xfe, !PT ;  /* 0x0000001b20277212 */ /* 0x000fe200078efe1a */
[----:B------:R-:W-:Y:S01]  /*5730*/  @UP1 ULOP3.LUT UR4, UR4, 0x1, UR6, 0x78, !UPT ;  /* 0x0000000104041892 */ /* 0x000fe2000f8e7806 */
[----:B------:R-:W-:-:S02]  /*5740*/  VIADD R25, R25, UR8 ;  /* 0x0000000819197c36 */ /* 0x000fc40008000000 */
[----:B------:R-:W-:Y:S02]  /*5750*/  IMAD.IADD R35, R34, 0x1, -R35 ;  /* 0x0000000122237824 */ /* 0x000fe400078e0a23 */
[----:B------:R-:W-:Y:S01]  /*5760*/  IMAD.MOV.U32 R34, RZ, RZ, -0x1 ;  /* 0xffffffffff227424 */ /* 0x000fe200078e00ff */
[----:B0-----:R-:W-:Y:S06]  /*5770*/  @P0 BRA `(.L_x_38) ;  /* 0x0000008c00980947 */ /* 0x001fec0003800000 */
[----:B------:R-:W0:Y:S01]  /*5780*/  LDC.64 R28, c[0x0][0x5c8] ;  /* 0x00017200ff1c7b82 */ /* 0x000e220000000a00 */
[----:B------:R-:W-:Y:S01]  /*5790*/  ULDC.64 UR6, c[0x0][0x5c0] ;  /* 0x0001700000067ab9 */ /* 0x000fe20000000a00 */
[----:B------:R-:W-:Y:S01]  /*57a0*/  BSSY B0, `(.L_x_38) ;  /* 0x00008e3000007945 */ /* 0x000fe20003800000 */
[-C--:B0-----:R-:W-:Y:S02]  /*57b0*/  IMAD R26, R33, R28.reuse, RZ ;  /* 0x0000001c211a7224 */ /* 0x081fe400078e02ff */
[----:B------:R-:W-:-:S04]  /*57c0*/  IMAD.WIDE.U32 R24, R39, R28, R24 ;  /* 0x0000001c27187225 */ /* 0x000fc800078e0018 */
[----:B------:R-:W-:Y:S01]  /*57d0*/  IMAD R27, R39, R29, R26 ;  /* 0x0000001d271b7224 */ /* 0x000fe200078e021a */
[----:B------:R-:W-:Y:S02]  /*57e0*/  LEA R26, P0, R28, R24, 0x3 ;  /* 0x000000181c1a7211 */ /* 0x000fe400078018ff */
[----:B------:R-:W-:Y:S01]  /*57f0*/  IADD3 R24, P1, R24, UR6, RZ ;  /* 0x0000000618187c10 */ /* 0x000fe2000ff3e0ff */
[----:B------:R-:W-:Y:S01]  /*5800*/  IMAD.IADD R27, R25, 0x1, R27 ;  /* 0x00000001191b7824 */ /* 0x000fe200078e021b */
[----:B------:R-:W-:-:S04]  /*5810*/  IADD3 R26, P3, R26, UR6, RZ ;  /* 0x000000061a1a7c10 */ /* 0x000fc8000ff7e0ff */
[----:B------:R-:W-:Y:S02]  /*5820*/  LEA.HI.X R28, R28, R27, R29, 0x3, P0 ;  /* 0x0000001b1c1c7211 */ /* 0x000fe400000f1c1d */
[----:B------:R-:W-:Y:S02]  /*5830*/  FSETP.NEU.AND P0, PT, RZ, UR19, PT ;  /* 0x00000013ff007c0b */ /* 0x000fe4000bf0d000 */
[----:B------:R-:W-:Y:S02]  /*5840*/  IADD3.X R25, R27, UR7, RZ, P1, !PT ;  /* 0x000000071b197c10 */ /* 0x000fe40008ffe4ff */
[----:B------:R-:W-:-:S09]  /*5850*/  IADD3.X R27, R28, UR7, RZ, P3, !PT ;  /* 0x000000071c1b7c10 */ /* 0x000fd20009ffe4ff */
[----:B------:R-:W-:Y:S05]  /*5860*/  @!P0 BRA `(.L_x_39) ;  /* 0x0000006800d88947 */ /* 0x000fea0003800000 */
[----:B------:R-:W-:Y:S01]  /*5870*/  ULDC.64 UR8, c[0x0][0x5b8] ;  /* 0x00016e0000087ab9 */ /* 0x000fe20000000a00 */
[----:B------:R-:W-:Y:S01]  /*5880*/  ISETP.GE.AND P0, PT, R38, 0x1, PT ;  /* 0x000000012600780c */ /* 0x000fe20003f06270 */
[----:B------:R-:W-:Y:S02]  /*5890*/  UIMAD UR6, UR10, UR8, URZ ;  /* 0x000000080a0672a4 */ /* 0x000fe4000f8e023f */
[----:B------:R-:W-:Y:S01]  /*58a0*/  IMAD.U32 R29, RZ, RZ, UR8 ;  /* 0x00000008ff1d7e24 */ /* 0x000fe2000f8e00ff */
[----:B------:R-:W-:Y:S01]  /*58b0*/  BSSY B1, `(.L_x_40) ;  /* 0x000000f000017945 */ /* 0x000fe20003800000 */
[----:B------:R-:W-:Y:S01]  /*58c0*/  ISETP.LT.OR P4, PT, R35, 0x1, !P0 ;  /* 0x000000012300780c */ /* 0x000fe20004781670 */
[----:B------:R-:W-:Y:S02]  /*58d0*/  UIMAD UR6, UR22, UR9, UR6 ;  /* 0x00000009160672a4 */ /* 0x000fe4000f8e0206 */
[----:B------:R-:W-:Y:S01]  /*58e0*/  IMAD.WIDE.U32 R30, R29, UR22, R30 ;  /* 0x000000161d1e7c25 */ /* 0x000fe2000f8e001e */
[----:B------:R-:W-:-:S03]  /*58f0*/  ULDC.64 UR8, c[0x0][0x5a8] ;  /* 0x00016a0000087ab9 */ /* 0x000fc60000000a00 */
[----:B------:R-:W-:Y:S01]  /*5900*/  VIADD R31, R31, UR6 ;  /* 0x000000061f1f7c36 */ /* 0x000fe20008000000 */
[----:B------:R-:W-:Y:S02]  /*5910*/  ULDC.64 UR6, c[0x0][0x5b0] ;  /* 0x00016c0000067ab9 */ /* 0x000fe40000000a00 */
[----:B------:R-:W-:Y:S02]  /*5920*/  IMAD R36, R33, UR6, RZ ;  /* 0x0000000621247c24 */ /* 0x000fe4000f8e02ff */
[----:B------:R-:W-:-:S04]  /*5930*/  IMAD.WIDE.U32 R28, R39, UR6, R30 ;  /* 0x00000006271c7c25 */ /* 0x000fc8000f8e001e */
[--C-:B------:R-:W-:Y:S01]  /*5940*/  IMAD R37, R39, UR7, R36.reuse ;  /* 0x0000000727257c24 */ /* 0x100fe2000f8e0224 */
[----:B------:R-:W-:Y:S02]  /*5950*/  IADD3 R28, P1, R28, UR8, RZ ;  /* 0x000000081c1c7c10 */ /* 0x000fe4000ff3e0ff */
[----:B------:R-:W-:Y:S02]  /*5960*/  PRMT R36, RZ, 0x7610, R36 ;  /* 0x00007610ff247816 */ /* 0x000fe40000000024 */
[----:B------:R-:W-:Y:S01]  /*5970*/  IADD3.X R29, R29, UR9, R37, P1, !PT ;  /* 0x000000091d1d7c10 */ /* 0x000fe20008ffe425 */
[----:B------:R-:W-:Y:S08]  /*5980*/  @P4 BRA `(.L_x_41) ;  /* 0x0000000000044947 */ /* 0x000ff00003800000 */
[----:B------:R0:W5:Y:S02]  /*5990*/  LDG.E.U8 R36, desc[UR16][R28.64] ;  /* 0x000000101c247981 */ /* 0x000164000c1e1100 */
.L_x_41:
[----:B------:R-:W-:Y:S05]  /*59a0*/  BSYNC B1 ;  /* 0x0000000000017941 */ /* 0x000fea0003800000 */
.L_x_40:
[----:B-----5:R-:W-:Y:S01]  /*59b0*/  LOP3.LUT R36, R36, 0xff, RZ, 0xc0, !PT ;  /* 0x000000ff24247812 */ /* 0x020fe200078ec0ff */
[----:B------:R-:W-:Y:S01]  /*59c0*/  BSSY B1, `(.L_x_42) ;  /* 0x000000b000017945 */ /* 0x000fe20003800000 */
[----:B------:R-:W-:Y:S02]  /*59d0*/  ISETP.LT.OR P3, PT, R35, 0x2, !P0 ;  /* 0x000000022300780c */ /* 0x000fe40004761670 */
[----:B------:R-:W-:-:S05]  /*59e0*/  F2FP.F16.E4M3.UNPACK_B R36, R36 ;  /* 0x00000024ff24723e */ /* 0x000fca00020006ff */
[----:B------:R-:W-:-:S05]  /*59f0*/  HADD2.F32 R36, -RZ, R36.H0_H0 ;  /* 0x20000024ff247230 */ /* 0x000fca0000004100 */
[----:B------:R-:W-:Y:S01]  /*5a00*/  FMUL R37, R36, UR19 ;  /* 0x0000001324257c20 */ /* 0x000fe20008400000 */
[----:B------:R-:W-:-:S03]  /*5a10*/  PRMT R36, RZ, 0x7610, R36 ;  /* 0x00007610ff247816 */ /* 0x000fc60000000024 */
[----:B------:R-:W-:-:S05]  /*5a20*/  FFMA R37, R226, UR20, R37 ;  /* 0x00000014e2257c23 */ /* 0x000fca0008000025 */
[----:B------:R-:W-:-:S05]  /*5a30*/  F2FP.SATFINITE.E4M3.F32.PACK_AB_MERGE_C R37, RZ, R37, RZ ;  /* 0x00000025ff25723e */ /* 0x000fca00048070ff */
[----:B------:R2:W-:Y:S01]  /*5a40*/  @!P4 STG.E.U8 desc[UR16][R24.64], R37 ;  /* 0x000000251800c986 */ /* 0x0005e2000c101110 */
[----:B------:R-:W-:Y:S05]  /*5a50*/  @P3 BRA `(.L_x_43) ;  /* 0x0000000000043947 */ /* 0x000fea0003800000 */
[----:B------:R3:W5:Y:S02]  /*5a60*/  LDG.E.U8 R36, desc[UR16][R28.64+0x1] ;  /* 0x000001101c247981 */ /* 0x000764000c1e1100 */
.L_x_43:
[----:B------:R-:W-:Y:S05]  /*5a70*/  BSYNC B1 ;  /* 0x0000000000017941 */ /* 0x000fea0003800000 */
.L_x_42:
[----:B-----5:R-:W-:Y:S01]  /*5a80*/  LOP3.LUT R36, R36, 0xff, RZ, 0xc0, !PT ;  /* 0x000000ff24247812 */ /* 0x020fe200078ec0ff */
[----:B------:R-:W-:Y:S01]  /*5a90*/  BSSY B1, `(.L_x_44) ;  /* 0x0000013000017945 */ /* 0x000fe20003800000 */
[----:B--2---:R-:W-:Y:S02]  /*5aa0*/  IADD3 R37, P1, R39, 0x8, RZ ;  /* 0x0000000827257810 */ /* 0x004fe40007f3e0ff */
[----:B------:R-:W-:-:S03]  /*5ab0*/  F2FP.F16.E4M3.UNPACK_B R36, R36 ;  /* 0x00000024ff24723e */ /* 0x000fc600020006ff */
[----:B------:R-:W-:Y:S01]  /*5ac0*/  IMAD.X R32, RZ, RZ, R33, P1 ;  /* 0x000000ffff207224 */ /* 0x000fe200008e0621 */
[----:B------:R-:W-:Y:S01]  /*5ad0*/  ISETP.GE.AND P1, PT, R38, 0x9, PT ;  /* 0x000000092600780c */ /* 0x000fe20003f26270 */
[----:B------:R-:W-:Y:S02]  /*5ae0*/  HADD2.F32 R36, -RZ, R36.H0_H0 ;  /* 0x20000024ff247230 */ /* 0x000fe40000004100 */
[----:B------:R-:W-:Y:S01]  /*5af0*/  IMAD R32, R32, UR6, RZ ;  /* 0x0000000620207c24 */ /* 0x000fe2000f8e02ff */
[----:B------:R-:W-:Y:S01]  /*5b00*/  ISETP.LT.OR P5, PT, R35, 0x1, !P1 ;  /* 0x000000012300780c */ /* 0x000fe20004fa1670 */
[----:B------:R-:W-:-:S04]  /*5b10*/  IMAD.WIDE.U32 R30, R37, UR6, R30 ;  /* 0x00000006251e7c25 */ /* 0x000fc8000f8e001e */
[----:B------:R-:W-:Y:S01]  /*5b20*/  FMUL R36, R36, UR19 ;  /* 0x0000001324247c20 */ /* 0x000fe20008400000 */
[----:B------:R-:W-:-:S03]  /*5b30*/  IMAD R37, R37, UR7, R32 ;  /* 0x0000000725257c24 */ /* 0x000fc6000f8e0220 */
[----:B------:R-:W-:Y:S01]  /*5b40*/  FFMA R36, R225, UR20, R36 ;  /* 0x00000014e1247c23 */ /* 0x000fe20008000024 */
[----:B------:R-:W-:Y:S02]  /*5b50*/  IADD3 R30, P4, R30, UR8, RZ ;  /* 0x000000081e1e7c10 */ /* 0x000fe4000ff9e0ff */
[----:B------:R-:W-:Y:S02]  /*5b60*/  PRMT R32, RZ, 0x7610, R32 ;  /* 0x00007610ff207816 */ /* 0x000fe40000000020 */
[----:B------:R-:W-:Y:S02]  /*5b70*/  F2FP.SATFINITE.E4M3.F32.PACK_AB_MERGE_C R33, RZ, R36, RZ ;  /* 0x00000024ff21723e */ /* 0x000fe400048070ff */
[----:B------:R-:W-:-:S03]  /*5b80*/  IADD3.X R31, R31, UR9, R37, P4, !PT ;  /* 0x000000091f1f7c10 */ /* 0x000fc6000a7fe425 */
[----:B------:R2:W-:Y:S01]  /*5b90*/  @!P3 STG.E.U8 desc[UR16][R24.64+0x1], R33 ;  /* 0x000001211800b986 */ /* 0x0005e2000c101110 */
[----:B------:R-:W-:Y:S05]  /*5ba0*/  @P5 BRA `(.L_x_45) ;  /* 0x0000000000045947 */ /* 0x000fea0003800000 */
[----:B------:R4:W5:Y:S02]  /*5bb0*/  LDG.E.U8 R32, desc[UR16][R30.64] ;  /* 0x000000101e207981 */ /* 0x000964000c1e1100 */
.L_x_45:
[----:B------:R-:W-:Y:S05]  /*5bc0*/  BSYNC B1 ;  /* 0x0000000000017941 */ /* 0x000fea0003800000 */
.L_x_44:
[----:B-----5:R-:W-:Y:S01]  /*5bd0*/  LOP3.LUT R32, R32, 0xff, RZ, 0xc0, !PT ;  /* 0x000000ff20207812 */ /* 0x020fe200078ec0ff */
[----:B------:R-:W-:Y:S01]  /*5be0*/  BSSY B1, `(.L_x_46) ;  /* 0x000000b000017945 */ /* 0x000fe20003800000 */
[----:B------:R-:W-:Y:S02]  /*5bf0*/  ISETP.LT.OR P3, PT, R35, 0x2, !P1 ;  /* 0x000000022300780c */ /* 0x000fe40004f61670 */
[----:B------:R-:W-:-:S05]  /*5c00*/  F2FP.F16.E4M3.UNPACK_B R32, R32 ;  /* 0x00000020ff20723e */ /* 0x000fca00020006ff */
[----:B------:R-:W-:-:S05]  /*5c10*/  HADD2.F32 R32, -RZ, R32.H0_H0 ;  /* 0x20000020ff207230 */ /* 0x000fca0000004100 */
[----:B--2---:R-:W-:Y:S01]  /*5c20*/  FMUL R33, R32, UR19 ;  /* 0x0000001320217c20 */ /* 0x004fe20008400000 */
[----:B------:R-:W-:-:S03]  /*5c30*/  PRMT R32, RZ, 0x7610, R32 ;  /* 0x00007610ff207816 */ /* 0x000fc60000000020 */
[----:B------:R-:W-:-:S05]  /*5c40*/  FFMA R33, R224, UR20, R33 ;  /* 0x00000014e0217c23 */ /* 0x000fca0008000021 */
[----:B------:R-:W-:-:S05]  /*5c50*/  F2FP.SATFINITE.E4M3.F32.PACK_AB_MERGE_C R33, RZ, R33, RZ ;  /* 0x00000021ff21723e */ /* 0x000fca00048070ff */
[----:B------:R2:W-:Y:S01]  /*5c60*/  @!P5 STG.E.U8 desc[UR16][R26.64], R33 ;  /* 0x000000211a00d986 */ /* 0x0005e2000c101110 */
[----:B------:R-:W-:Y:S05]  /*5c70*/  @P3 BRA `(.L_x_47) ;  /* 0x0000000000043947 */ /* 0x000fea0003800000 */
[----:B------:R0:W5:Y:S02]  /*5c80*/  LDG.E.U8 R32, desc[UR16][R30.64+0x1] ;  /* 0x000001101e207981 */ /* 0x000164000c1e1100 */
.L_x_47:
[----:B------:R-:W-:Y:S05]  /*5c90*/  BSYNC B1 ;  /* 0x0000000000017941 */ /* 0x000fea0003800000 */
.L_x_46:
[----:B-----5:R-:W-:Y:S01]  /*5ca0*/  LOP3.LUT R32, R32, 0xff, RZ, 0xc0, !PT ;  /* 0x000000ff20207812 */ /* 0x020fe200078ec0ff */
[----:B------:R-:W-:Y:S01]  /*5cb0*/  BSSY B1, `(.L_x_48) ;  /* 0x000000b000017945 */ /* 0x000fe20003800000 */
[----:B------:R-:W-:Y:S02]  /*5cc0*/  ISETP.LT.OR P4, PT, R35, 0x9, !P0 ;  /* 0x000000092300780c */ /* 0x000fe40004781670 */
[----:B------:R-:W-:-:S05]  /*5cd0*/  F2FP.F16.E4M3.UNPACK_B R32, R32 ;  /* 0x00000020ff20723e */ /* 0x000fca00020006ff */
[----:B------:R-:W-:-:S05]  /*5ce0*/  HADD2.F32 R32, -RZ, R32.H0_H0 ;  /* 0x20000020ff207230 */ /* 0x000fca0000004100 */
[----:B------:R-:W-:-:S04]  /*5cf0*/  FMUL R32, R32, UR19 ;  /* 0x0000001320207c20 */ /* 0x000fc80008400000 */
[----:B------:R-:W-:-:S05]  /*5d00*/  FFMA R32, R223, UR20, R32 ;  /* 0x00000014df207c23 */ /* 0x000fca0008000020 */
[----:B--2---:R-:W-:Y:S02]  /*5d10*/  F2FP.SATFINITE.E4M3.F32.PACK_AB_MERGE_C R33, RZ, R32, RZ ;  /* 0x00000020ff21723e */ /* 0x004fe400048070ff */
[----:B------:R-:W-:-:S03]  /*5d20*/  PRMT R32, RZ, 0x7610, R32 ;  /* 0x00007610ff207816 */ /* 0x000fc60000000020 */
[----:B------:R2:W-:Y:S01]  /*5d30*/  @!P3 STG.E.U8 desc[UR16][R26.64+0x1], R33 ;  /* 0x000001211a00b986 */ /* 0x0005e2000c101110 */
[----:B------:R-:W-:Y:S05]  /*5d40*/  @P4 BRA `(.L_x_49) ;  /* 0x0000000000044947 */ /* 0x000fea0003800000 */
[----:B------:R0:W5:Y:S02]  /*5d50*/  LDG.E.U8 R32, desc[UR16][R28.64+0x8] ;  /* 0x000008101c207981 */ /* 0x000164000c1e1100 */
.L_x_49:
[----:B------:R-:W-:Y:S05]  /*5d60*/  BSYNC B1 ;  /* 0x0000000000017941 */ /* 0x000fea0003800000 */
.L_x_48:
        /* <DEDUP_REMOVED lines=12> */
.L_x_51:
[----:B------:R-:W-:Y:S05]  /*5e30*/  BSYNC B1 ;  /* 0x0000000000017941 */ /* 0x000fea0003800000 */
.L_x_50:
        /* <DEDUP_REMOVED lines=12> */
.L_x_53:
[----:B------:R-:W-:Y:S05]  /*5f00*/  BSYNC B1 ;  /* 0x0000000000017941 */ /* 0x000fea0003800000 */
.L_x_52:
        /* <DEDUP_REMOVED lines=12> */
.L_x_55:
[----:B------:R-:W-:Y:S05]  /*5fd0*/  BSYNC B1 ;  /* 0x0000000000017941 */ /* 0x000fea0003800000 */
.L_x_54:
        /* <DEDUP_REMOVED lines=12> */
.L_x_57:
[----:B------:R-:W-:Y:S05]  /*60a0*/  BSYNC B1 ;  /* 0x0000000000017941 */ /* 0x000fea0003800000 */
.L_x_56:
        /* <DEDUP_REMOVED lines=12> */
.L_x_59:
[----:B------:R-:W-:Y:S05]  /*6170*/  BSYNC B1 ;  /* 0x0000000000017941 */ /* 0x000fea0003800000 */
.L_x_58:
        /* <DEDUP_REMOVED lines=12> */
.L_x_61:
[----:B------:R-:W-:Y:S05]  /*6240*/  BSYNC B1 ;  /* 0x0000000000017941 */ /* 0x000fea0003800000 */
.L_x_60:
        /* <DEDUP_REMOVED lines=12> */
.L_x_63:
[----:B------:R-:W-:Y:S05]  /*6310*/  BSYNC B1 ;  /* 0x0000000000017941 */ /* 0x000fea0003800000 */
.L_x_62:
        /* <DEDUP_REMOVED lines=12> */
.L_x_65:
[----:B------:R-:W-:Y:S05]  /*63e0*/  BSYNC B1 ;  /* 0x0000000000017941 */ /* 0x000fea0003800000 */
.L_x_64:
        /* <DEDUP_REMOVED lines=12> */
.L_x_67:
[----:B------:R-:W-:Y:S05]  /*64b0*/  BSYNC B1 ;  /* 0x0000000000017941 */ /* 0x000fea0003800000 */
.L_x_66:
        /* <DEDUP_REMOVED lines=12> */
.L_x_69:
[----:B------:R-:W-:Y:S05]  /*6580*/  BSYNC B1 ;  /* 0x0000000000017941 */ /* 0x000fea0003800000 */
.L_x_68:
        /* <DEDUP_REMOVED lines=12> */
.L_x_71:
[----:B------:R-:W-:Y:S05]  /*6650*/  BSYNC B1 ;  /* 0x0000000000017941 */ /* 0x000fea0003800000 */
.L_x_70:
        /* <DEDUP_REMOVED lines=12> */
.L_x_73:
[----:B------:R-:W-:Y:S05]  /*6720*/  BSYNC B1 ;  /* 0x0000000000017941 */ /* 0x000fea0003800000 */
.L_x_72:
        /* <DEDUP_REMOVED lines=12> */
.L_x_75:
[----:B------:R-:W-:Y:S05]  /*67f0*/  BSYNC B1 ;  /* 0x0000000000017941 */ /* 0x000fea0003800000 */
.L_x_74:
        /* <DEDUP_REMOVED lines=12> */
.L_x_77:
[----:B------:R-:W-:Y:S05]  /*68c0*/  BSYNC B1 ;  /* 0x0000000000017941 */ /* 0x000fea0003800000 */
.L_x_76:
        /* <DEDUP_REMOVED lines=12> */
.L_x_79:
[----:B------:R-:W-:Y:S05]  /*6990*/  BSYNC B1 ;  /* 0x0000000000017941 */ /* 0x000fea0003800000 */
.L_x_78:
        /* <DEDUP_REMOVED lines=12> */
.L_x_81:
[----:B------:R-:W-:Y:S05]  /*6a60*/  BSYNC B1 ;  /* 0x0000000000017941 */ /* 0x000fea0003800000 */
.L_x_80:
        /* <DEDUP_REMOVED lines=12> */
.L_x_83:
[----:B------:R-:W-:Y:S05]  /*6b30*/  BSYNC B1 ;  /* 0x0000000000017941 */ /* 0x000fea0003800000 */
.L_x_82:
        /* <DEDUP_REMOVED lines=12> */
.L_x_85:
[----:B------:R-:W-:Y:S05]  /*6c00*/  BSYNC B1 ;  /* 0x0000000000017941 */ /* 0x000fea0003800000 */
.L_x_84:
        /* <DEDUP_REMOVED lines=12> */
.L_x_87:
[----:B------:R-:W-:Y:S05]  /*6cd0*/  BSYNC B1 ;  /* 0x0000000000017941 */ /* 0x000fea0003800000 */
.L_x_86:
        /* <DEDUP_REMOVED lines=12> */
.L_x_89:
[----:B------:R-:W-:Y:S05]  /*6da0*/  BSYNC B1 ;  /* 0x0000000000017941 */ /* 0x000fea0003800000 */
.L_x_88:
        /* <DEDUP_REMOVED lines=12> */
.L_x_91:
[----:B------:R-:W-:Y:S05]  /*6e70*/  BSYNC B1 ;  /* 0x0000000000017941 */ /* 0x000fea0003800000 */
.L_x_90:
        /* <DEDUP_REMOVED lines=12> */
.L_x_93:
[----:B------:R-:W-:Y:S05]  /*6f40*/  BSYNC B1 ;  /* 0x0000000000017941 */ /* 0x000fea0003800000 */
.L_x_92:
        /* <DEDUP_REMOVED lines=12> */
.L_x_95:
[----:B------:R-:W-:Y:S05]  /*7010*/  BSYNC B1 ;  /* 0x0000000000017941 */ /* 0x000fea0003800000 */
.L_x_94:
        /* <DEDUP_REMOVED lines=12> */
.L_x_97:
[----:B------:R-:W-:Y:S05]  /*70e0*/  BSYNC B1 ;  /* 0x0000000000017941 */ /* 0x000fea0003800000 */
.L_x_96:
        /* <DEDUP_REMOVED lines=12> */
.L_x_99:
[----:B------:R-:W-:Y:S05]  /*71b0*/  BSYNC B1 ;  /* 0x0000000000017941 */ /* 0x000fea0003800000 */
.L_x_98:
        /* <DEDUP_REMOVED lines=12> */
.L_x_101:
[----:B------:R-:W-:Y:S05]  /*7280*/  BSYNC B1 ;  /* 0x0000000000017941 */ /* 0x000fea0003800000 */
.L_x_100:
        /* <DEDUP_REMOVED lines=12> */
.L_x_103:
[----:B------:R-:W-:Y:S05]  /*7350*/  BSYNC B1 ;  /* 0x0000000000017941 */ /* 0x000fea0003800000 */
.L_x_102:
        /* <DEDUP_REMOVED lines=12> */
.L_x_105:
[----:B------:R-:W-:Y:S05]  /*7420*/  BSYNC B1 ;  /* 0x0000000000017941 */ /* 0x000fea0003800000 */
.L_x_104:
        /* <DEDUP_REMOVED lines=12> */
.L_x_107:
[----:B------:R-:W-:Y:S05]  /*74f0*/  BSYNC B1 ;  /* 0x0000000000017941 */ /* 0x000fea0003800000 */
.L_x_106:
        /* <DEDUP_REMOVED lines=12> */
.L_x_109:
[----:B------:R-:W-:Y:S05]  /*75c0*/  BSYNC B1 ;  /* 0x0000000000017941 */ /* 0x000fea0003800000 */
.L_x_108:
        /* <DEDUP_REMOVED lines=12> */
.L_x_111:
[----:B------:R-:W-:Y:S05]  /*7690*/  BSYNC B1 ;  /* 0x0000000000017941 */ /* 0x000fea0003800000 */
.L_x_110:
        /* <DEDUP_REMOVED lines=12> */
.L_x_113:
[----:B------:R-:W-:Y:S05]  /*7760*/  BSYNC B1 ;  /* 0x0000000000017941 */ /* 0x000fea0003800000 */
.L_x_112:
        /* <DEDUP_REMOVED lines=12> */
.L_x_115:
[----:B------:R-:W-:Y:S05]  /*7830*/  BSYNC B1 ;  /* 0x0000000000017941 */ /* 0x000fea0003800000 */
.L_x_114:
        /* <DEDUP_REMOVED lines=12> */
.L_x_117:
[----:B------:R-:W-:Y:S05]  /*7900*/  BSYNC B1 ;  /* 0x0000000000017941 */ /* 0x000fea0003800000 */
.L_x_116:
        /* <DEDUP_REMOVED lines=12> */
.L_x_119:
[----:B------:R-:W-:Y:S05]  /*79d0*/  BSYNC B1 ;  /* 0x0000000000017941 */ /* 0x000fea0003800000 */
.L_x_118:
        /* <DEDUP_REMOVED lines=12> */
.L_x_121:
[----:B------:R-:W-:Y:S05]  /*7aa0*/  BSYNC B1 ;  /* 0x0000000000017941 */ /* 0x000fea0003800000 */
.L_x_120:
        /* <DEDUP_REMOVED lines=12> */
.L_x_123:
[----:B------:R-:W-:Y:S05]  /*7b70*/  BSYNC B1 ;  /* 0x0000000000017941 */ /* 0x000fea0003800000 */
.L_x_122:
        /* <DEDUP_REMOVED lines=12> */
.L_x_125:
[----:B------:R-:W-:Y:S05]  /*7c40*/  BSYNC B1 ;  /* 0x0000000000017941 */ /* 0x000fea0003800000 */
.L_x_124:
        /* <DEDUP_REMOVED lines=12> */
.L_x_127:
[----:B------:R-:W-:Y:S05]  /*7d10*/  BSYNC B1 ;  /* 0x0000000000017941 */ /* 0x000fea0003800000 */
.L_x_126:
        /* <DEDUP_REMOVED lines=12> */
.L_x_129:
[----:B------:R-:W-:Y:S05]  /*7de0*/  BSYNC B1 ;  /* 0x0000000000017941 */ /* 0x000fea0003800000 */
.L_x_128:
        /* <DEDUP_REMOVED lines=12> */
.L_x_131:
[----:B------:R-:W-:Y:S05]  /*7eb0*/  BSYNC B1 ;  /* 0x0000000000017941 */ /* 0x000fea0003800000 */
.L_x_130:
        /* <DEDUP_REMOVED lines=12> */
.L_x_133:
[----:B------:R-:W-:Y:S05]  /*7f80*/  BSYNC B1 ;  /* 0x0000000000017941 */ /* 0x000fea0003800000 */
.L_x_132:
        /* <DEDUP_REMOVED lines=12> */
.L_x_135:
[----:B------:R-:W-:Y:S05]  /*8050*/  BSYNC B1 ;  /* 0x0000000000017941 */ /* 0x000fea0003800000 */
.L_x_134:
        /* <DEDUP_REMOVED lines=12> */
.L_x_137:
[----:B------:R-:W-:Y:S05]  /*8120*/  BSYNC B1 ;  /* 0x0000000000017941 */ /* 0x000fea0003800000 */
.L_x_136:
        /* <DEDUP_REMOVED lines=12> */
.L_x_139:
[----:B------:R-:W-:Y:S05]  /*81f0*/  BSYNC B1 ;  /* 0x0000000000017941 */ /* 0x000fea0003800000 */
.L_x_138:
        /* <DEDUP_REMOVED lines=12> */
.L_x_141:
[----:B------:R-:W-:Y:S05]  /*82c0*/  BSYNC B1 ;  /* 0x0000000000017941 */ /* 0x000fea0003800000 */
.L_x_140:
        /* <DEDUP_REMOVED lines=12> */
.L_x_143:
[----:B------:R-:W-:Y:S05]  /*8390*/  BSYNC B1 ;  /* 0x0000000000017941 */ /* 0x000fea0003800000 */
.L_x_142:
        /* <DEDUP_REMOVED lines=12> */
.L_x_145:
[----:B------:R-:W-:Y:S05]  /*8460*/  BSYNC B1 ;  /* 0x0000000000017941 */ /* 0x000fea0003800000 */
.L_x_144:
        /* <DEDUP_REMOVED lines=12> */
.L_x_147:
[----:B------:R-:W-:Y:S05]  /*8530*/  BSYNC B1 ;  /* 0x0000000000017941 */ /* 0x000fea0003800000 */
.L_x_146:
        /* <DEDUP_REMOVED lines=12> */
.L_x_149:
[----:B------:R-:W-:Y:S05]  /*8600*/  BSYNC B1 ;  /* 0x0000000000017941 */ /* 0x000fea0003800000 */
.L_x_148:
        /* <DEDUP_REMOVED lines=12> */
.L_x_151:
[----:B------:R-:W-:Y:S05]  /*86d0*/  BSYNC B1 ;  /* 0x0000000000017941 */ /* 0x000fea0003800000 */
.L_x_150:
        /* <DEDUP_REMOVED lines=12> */
.L_x_153:
[----:B------:R-:W-:Y:S05]  /*87a0*/  BSYNC B1 ;  /* 0x0000000000017941 */ /* 0x000fea0003800000 */
.L_x_152:
        /* <DEDUP_REMOVED lines=12> */
.L_x_155:
[----:B------:R-:W-:Y:S05]  /*8870*/  BSYNC B1 ;  /* 0x0000000000017941 */ /* 0x000fea0003800000 */
.L_x_154:
        /* <DEDUP_REMOVED lines=12> */
.L_x_157:
[----:B------:R-:W-:Y:S05]  /*8940*/  BSYNC B1 ;  /* 0x0000000000017941 */ /* 0x000fea0003800000 */
.L_x_156:
        /* <DEDUP_REMOVED lines=12> */
.L_x_159:
[----:B------:R-:W-:Y:S05]  /*8a10*/  BSYNC B1 ;  /* 0x0000000000017941 */ /* 0x000fea0003800000 */
.L_x_158:
        /* <DEDUP_REMOVED lines=12> */
.L_x_161:
[----:B------:R-:W-:Y:S05]  /*8ae0*/  BSYNC B1 ;  /* 0x0000000000017941 */ /* 0x000fea0003800000 */
.L_x_160:
        /* <DEDUP_REMOVED lines=12> */
.L_x_163:
[----:B------:R-:W-:Y:S05]  /*8bb0*/  BSYNC B1 ;  /* 0x0000000000017941 */ /* 0x000fea0003800000 */
.L_x_162:
        /* <DEDUP_REMOVED lines=12> */
.L_x_165:
[----:B------:R-:W-:Y:S05]  /*8c80*/  BSYNC B1 ;  /* 0x0000000000017941 */ /* 0x000fea0003800000 */
.L_x_164:
        /* <DEDUP_REMOVED lines=12> */
.L_x_167:
[----:B------:R-:W-:Y:S05]  /*8d50*/  BSYNC B1 ;  /* 0x0000000000017941 */ /* 0x000fea0003800000 */
.L_x_166:
        /* <DEDUP_REMOVED lines=12> */
.L_x_169:
[----:B------:R-:W-:Y:S05]  /*8e20*/  BSYNC B1 ;  /* 0x0000000000017941 */ /* 0x000fea0003800000 */
.L_x_168:
        /* <DEDUP_REMOVED lines=12> */
.L_x_171:
[----:B------:R-:W-:Y:S05]  /*8ef0*/  BSYNC B1 ;  /* 0x0000000000017941 */ /* 0x000fea0003800000 */
.L_x_170:
        /* <DEDUP_REMOVED lines=12> */
.L_x_173:
[----:B------:R-:W-:Y:S05]  /*8fc0*/  BSYNC B1 ;  /* 0x0000000000017941 */ /* 0x000fea0003800000 */
.L_x_172:
        /* <DEDUP_REMOVED lines=12> */
.L_x_175:
[----:B------:R-:W-:Y:S05]  /*9090*/  BSYNC B1 ;  /* 0x0000000000017941 */ /* 0x000fea0003800000 */
.L_x_174:
        /* <DEDUP_REMOVED lines=12> */
.L_x_177:
[----:B------:R-:W-:Y:S05]  /*9160*/  BSYNC B1 ;  /* 0x0000000000017941 */ /* 0x000fea0003800000 */
.L_x_176:
        /* <DEDUP_REMOVED lines=12> */
.L_x_179:
[----:B------:R-:W-:Y:S05]  /*9230*/  BSYNC B1 ;  /* 0x0000000000017941 */ /* 0x000fea0003800000 */
.L_x_178:
        /* <DEDUP_REMOVED lines=12> */
.L_x_181:
[----:B------:R-:W-:Y:S05]  /*9300*/  BSYNC B1 ;  /* 0x0000000000017941 */ /* 0x000fea0003800000 */
.L_x_180:
        /* <DEDUP_REMOVED lines=12> */
.L_x_183:
[----:B------:R-:W-:Y:S05]  /*93d0*/  BSYNC B1 ;  /* 0x0000000000017941 */ /* 0x000fea0003800000 */
.L_x_182:
        /* <DEDUP_REMOVED lines=12> */
.L_x_185:
[----:B------:R-:W-:Y:S05]  /*94a0*/  BSYNC B1 ;  /* 0x0000000000017941 */ /* 0x000fea0003800000 */
.L_x_184:
        /* <DEDUP_REMOVED lines=12> */
.L_x_187:
[----:B------:R-:W-:Y:S05]  /*9570*/  BSYNC B1 ;  /* 0x0000000000017941 */ /* 0x000fea0003800000 */
.L_x_186:
        /* <DEDUP_REMOVED lines=12> */
.L_x_189:
[----:B------:R-:W-:Y:S05]  /*9640*/  BSYNC B1 ;  /* 0x0000000000017941 */ /* 0x000fea0003800000 */
.L_x_188:
        /* <DEDUP_REMOVED lines=12> */
.L_x_191:
[----:B------:R-:W-:Y:S05]  /*9710*/  BSYNC B1 ;  /* 0x0000000000017941 */ /* 0x000fea0003800000 */
.L_x_190:
[----:B-----5:R-:W-:Y:S01]  /*9720*/  LOP3.LUT R32, R32, 0xff, RZ, 0xc0, !PT ;  /* 0x000000ff20207812 */ /* 0x020fe200078ec0ff */
[----:B------:R-:W-:Y:S01]  /*9730*/  BSSY B1, `(.L_x_192) ;  /* 0x000000b000017945 */ /* 0x000fe20003800000 */
[----:B------:R-:W-:Y:S02]  /*9740*/  ISETP.LT.OR P4, PT, R35, 0x99, !P0 ;  /* 0x000000992300780c */ /* 0x000fe40004781670 */
[----:B------:R-:W-:-:S05]  /*9750*/  F2FP.F16.E4M3.UNPACK_B R32, R32 ;  /* 0x00000020ff20723e */ /* 0x000fca00020006ff */
[----:B------:R-:W-:-:S05]  /*9760*/  HADD2.F32 R32, -RZ, R32.H0_H0 ;  /* 0x20000020ff207230 */ /* 0x000fca0000004100 */
[----:B------:R-:W-:-:S04]  /*9770*/  FMUL R32, R32, UR19 ;  /* 0x0000001320207c20 */ /* 0x000fc80008400000 */
[----:B------:R-:W-:Y:S01]  /*9780*/  FFMA R32, R23, UR20, R32 ;  /* 0x0000001417207c23 */ /* 0x000fe20008000020 */
[----:B------:R-:W-:-:S04]  /*9790*/  PRMT R23, RZ, 0x7610, R23 ;  /* 0x00007610ff177816 */ /* 0x000fc80000000017 */
[----:B--2---:R-:W-:-:S05]  /*97a0*/  F2FP.SATFINITE.E4M3.F32.PACK_AB_MERGE_C R33, RZ, R32, RZ ;  /* 0x00000020ff21723e */ /* 0x004fca00048070ff */
[----:B------:R2:W-:Y:S01]  /*97b0*/  @!P3 STG.E.U8 desc[UR16][R26.64+0x91], R33 ;  /* 0x000091211a00b986 */ /* 0x0005e2000c101110 */
[----:B------:R-:W-:Y:S05]  /*97c0*/  @P4 BRA `(.L_x_193) ;  /* 0x0000000000044947 */ /* 0x000fea0003800000 */
[----:B------:R0:W5:Y:S02]  /*97d0*/  LDG.E.U8 R23, desc[UR16][R28.64+0x98] ;  /* 0x000098101c177981 */ /* 0x000164000c1e1100 */
.L_x_193:
[----:B------:R-:W-:Y:S05]  /*97e0*/  BSYNC B1 ;  /* 0x0000000000017941 */ /* 0x000fea0003800000 */
.L_x_192:
        /* <DEDUP_REMOVED lines=8> */
[----:B------:R-:W-:-:S05]  /*9870*/  F2FP.SATFINITE.E4M3.F32.PACK_AB_MERGE_C R23, RZ, R23, RZ ;  /* 0x00000017ff17723e */ /* 0x000fca00048070ff */
[----:B------:R0:W-:Y:S01]  /*9880*/  @!P4 STG.E.U8 desc[UR16][R24.64+0x98], R23 ;  /* 0x000098171800c986 */ /* 0x0001e2000c101110 */
[----:B------:R-:W-:Y:S05]  /*9890*/  @P3 BRA `(.L_x_195) ;  /* 0x0000000000043947 */ /* 0x000fea0003800000 */
[----:B------:R0:W5:Y:S02]  /*98a0*/  LDG.E.U8 R22, desc[UR16][R28.64+0x99] ;  /* 0x000099101c167981 */ /* 0x000164000c1e1100 */
.L_x_195:
[----:B------:R-:W-:Y:S05]  /*98b0*/  BSYNC B1 ;  /* 0x0000000000017941 */ /* 0x000fea0003800000 */
.L_x_194:
        /* <DEDUP_REMOVED lines=8> */
[----:B0-----:R-:W-:-:S05]  /*9940*/  F2FP.SATFINITE.E4M3.F32.PACK_AB_MERGE_C R23, RZ, R22, RZ ;  /* 0x00000016ff17723e */ /* 0x001fca00048070ff */
[----:B------:R0:W-:Y:S01]  /*9950*/  @!P3 STG.E.U8 desc[UR16][R24.64+0x99], R23 ;  /* 0x000099171800b986 */ /* 0x0001e2000c101110 */
[----:B------:R-:W-:Y:S05]  /*9960*/  @P4 BRA `(.L_x_197) ;  /* 0x0000000000044947 */ /* 0x000fea0003800000 */
[----:B------:R0:W5:Y:S02]  /*9970*/  LDG.E.U8 R21, desc[UR16][R30.64+0x98] ;  /* 0x000098101e157981 */ /* 0x000164000c1e1100 */
.L_x_197:
[----:B------:R-:W-:Y:S05]  /*9980*/  BSYNC B1 ;  /* 0x0000000000017941 */ /* 0x000fea0003800000 */
.L_x_196:
        /* <DEDUP_REMOVED lines=12> */
.L_x_199:
[----:B------:R-:W-:Y:S05]  /*9a50*/  BSYNC B1 ;  /* 0x0000000000017941 */ /* 0x000fea0003800000 */
.L_x_198:
        /* <DEDUP_REMOVED lines=12> */
.L_x_201:
[----:B------:R-:W-:Y:S05]  /*9b20*/  BSYNC B1 ;  /* 0x0000000000017941 */ /* 0x000fea0003800000 */
.L_x_200:
        /* <DEDUP_REMOVED lines=12> */
.L_x_203:
[----:B------:R-:W-:Y:S05]  /*9bf0*/  BSYNC B1 ;  /* 0x0000000000017941 */ /* 0x000fea0003800000 */
.L_x_202:
        /* <DEDUP_REMOVED lines=12> */
.L_x_205:
[----:B------:R-:W-:Y:S05]  /*9cc0*/  BSYNC B1 ;  /* 0x0000000000017941 */ /* 0x000fea0003800000 */
.L_x_204:
        /* <DEDUP_REMOVED lines=12> */
.L_x_207:
[----:B------:R-:W-:Y:S05]  /*9d90*/  BSYNC B1 ;  /* 0x0000000000017941 */ /* 0x000fea0003800000 */
.L_x_206:
        /* <DEDUP_REMOVED lines=12> */
.L_x_209:
[----:B------:R-:W-:Y:S05]  /*9e60*/  BSYNC B1 ;  /* 0x0000000000017941 */ /* 0x000fea0003800000 */
.L_x_208:
        /* <DEDUP_REMOVED lines=12> */
.L_x_211:
[----:B------:R-:W-:Y:S05]  /*9f30*/  BSYNC B1 ;  /* 0x0000000000017941 */ /* 0x000fea0003800000 */
.L_x_210:
        /* <DEDUP_REMOVED lines=12> */
.L_x_213:
[----:B------:R-:W-:Y:S05]  /*a000*/  BSYNC B1 ;  /* 0x0000000000017941 */ /* 0x000fea0003800000 */
.L_x_212:
        /* <DEDUP_REMOVED lines=12> */
.L_x_215:
[----:B------:R-:W-:Y:S05]  /*a0d0*/  BSYNC B1 ;  /* 0x0000000000017941 */ /* 0x000fea0003800000 */
.L_x_214:
        /* <DEDUP_REMOVED lines=12> */
.L_x_217:
[----:B------:R-:W-:Y:S05]  /*a1a0*/  BSYNC B1 ;  /* 0x0000000000017941 */ /* 0x000fea0003800000 */
.L_x_216:
        /* <DEDUP_REMOVED lines=12> */
.L_x_219:
[----:B------:R-:W-:Y:S05]  /*a270*/  BSYNC B1 ;  /* 0x0000000000017941 */ /* 0x000fea0003800000 */
.L_x_218:
        /* <DEDUP_REMOVED lines=12> */
.L_x_221:
[----:B------:R-:W-:Y:S05]  /*a340*/  BSYNC B1 ;  /* 0x0000000000017941 */ /* 0x000fea0003800000 */
.L_x_220:
        /* <DEDUP_REMOVED lines=12> */
.L_x_223:
[----:B------:R-:W-:Y:S05]  /*a410*/  BSYNC B1 ;  /* 0x0000000000017941 */ /* 0x000fea0003800000 */
.L_x_222:
        /* <DEDUP_REMOVED lines=12> */
.L_x_225:
[----:B------:R-:W-:Y:S05]  /*a4e0*/  BSYNC B1 ;  /* 0x0000000000017941 */ /* 0x000fea0003800000 */
.L_x_224:
        /* <DEDUP_REMOVED lines=12> */
.L_x_227:
[----:B------:R-:W-:Y:S05]  /*a5b0*/  BSYNC B1 ;  /* 0x0000000000017941 */ /* 0x000fea0003800000 */
.L_x_226:
        /* <DEDUP_REMOVED lines=12> */
.L_x_229:
[----:B------:R-:W-:Y:S05]  /*a680*/  BSYNC B1 ;  /* 0x0000000000017941 */ /* 0x000fea0003800000 */
.L_x_228:
        /* <DEDUP_REMOVED lines=12> */
.L_x_231:
[----:B------:R-:W-:Y:S05]  /*a750*/  BSYNC B1 ;  /* 0x0000000000017941 */ /* 0x000fea0003800000 */
.L_x_230:
        /* <DEDUP_REMOVED lines=12> */
.L_x_233:
[----:B------:R-:W-:Y:S05]  /*a820*/  BSYNC B1 ;  /* 0x0000000000017941 */ /* 0x000fea0003800000 */
.L_x_232:
        /* <DEDUP_REMOVED lines=12> */
.L_x_235:
[----:B------:R-:W-:Y:S05]  /*a8f0*/  BSYNC B1 ;  /* 0x0000000000017941 */ /* 0x000fea0003800000 */
.L_x_234:
[----:B-----5:R-:W-:Y:S01]  /*a900*/  LOP3.LUT R2, R2, 0xff, RZ, 0xc0, !PT ;  /* 0x000000ff02027812 */ /* 0x020fe200078ec0ff */
[----:B------:R-:W-:Y:S01]  /*a910*/  BSSY B1, `(.L_x_236) ;  /* 0x000000b000017945 */ /* 0x000fe20003800000 */
[----:B------:R-:W-:Y:S02]  /*a920*/  ISETP.LT.OR P4, PT, R35, 0xc1, !P1 ;  /* 0x000000c12300780c */ /* 0x000fe40004f81670 */
[----:B------:R-:W-:-:S05]  /*a930*/  F2FP.F16.E4M3.UNPACK_B R2, R2 ;  /* 0x00000002ff02723e */ /* 0x000fca00020006ff */
[----:B------:R-:W-:-:S05]  /*a940*/  HADD2.F32 R2, -RZ, R2.H0_H0 ;  /* 0x20000002ff027230 */ /* 0x000fca0000004100 */
[----:B0-----:R-:W-:-:S04]  /*a950*/  FMUL R3, R2, UR19 ;  /* 0x0000001302037c20 */ /* 0x001fc80008400000 */
[----:B------:R-:W-:Y:S01]  /*a960*/  FFMA R3, R0, UR20, R3 ;  /* 0x0000001400037c23 */ /* 0x000fe20008000003 */
[----:B------:R-:W-:-:S04]  /*a970*/  PRMT R0, RZ, 0x7610, R0 ;  /* 0x00007610ff007816 */ /* 0x000fc80000000000 */
[----:B------:R-:W-:-:S05]  /*a980*/  F2FP.SATFINITE.E4M3.F32.PACK_AB_MERGE_C R3, RZ, R3, RZ ;  /* 0x00000003ff03723e */ /* 0x000fca00048070ff */
[----:B------:R0:W-:Y:S01]  /*a990*/  @!P3 STG.E.U8 desc[UR16][R24.64+0xc1], R3 ;  /* 0x0000c1031800b986 */ /* 0x0001e2000c101110 */
[----:B------:R-:W-:Y:S05]  /*a9a0*/  @P4 BRA `(.L_x_237) ;  /* 0x0000000000044947 */ /* 0x000fea0003800000 */
[----:B------:R0:W5:Y:S02]  /*a9b0*/  LDG.E.U8 R0, desc[UR16][R30.64+0xc0] ;  /* 0x0000c0101e007981 */ /* 0x000164000c1e1100 */
.L_x_237:
[----:B------:R-:W-:Y:S05]  /*a9c0*/  BSYNC B1 ;  /* 0x0000000000017941 */ /* 0x000fea0003800000 */
.L_x_236:
[----:B------:R-:W2:Y:S01]  /*a9d0*/  LDL.LU R2, [R1] ;  /* 0x0000000001027983 */ /* 0x000ea20000300800 */
[----:B-----5:R-:W-:Y:S01]  /*a9e0*/  LOP3.LUT R0, R0, 0xff, RZ, 0xc0, !PT ;  /* 0x000000ff00007812 */ /* 0x020fe200078ec0ff */
[----:B------:R-:W-:Y:S01]  /*a9f0*/  BSSY B1, `(.L_x_238) ;  /* 0x000000b000017945 */ /* 0x000fe20003800000 */
[----:B------:R-:W-:Y:S02]  /*aa00*/  ISETP.LT.OR P3, PT, R35, 0xc2, !P1 ;  /* 0x000000c22300780c */ /* 0x000fe40004f61670 */
[----:B------:R-:W-:-:S05]  /*aa10*/  F2FP.F16.E4M3.UNPACK_B R0, R0 ;  /* 0x00000000ff00723e */ /* 0x000fca00020006ff */
[----:B------:R-:W-:-:S05]  /*aa20*/  HADD2.F32 R0, -RZ, R0.H0_H0 ;  /* 0x20000000ff007230 */ /* 0x000fca0000004100 */
[----:B------:R-:W-:-:S04]  /*aa30*/  FMUL R0, R0, UR19 ;  /* 0x0000001300007c20 */ /* 0x000fc80008400000 */
[----:B--2---:R-:W-:-:S05]  /*aa40*/  FFMA R0, R2, UR20, R0 ;  /* 0x0000001402007c23 */ /* 0x004fca0008000000 */
[----:B0-----:R-:W-:Y:S02]  /*aa50*/  F2FP.SATFINITE.E4M3.F32.PACK_AB_MERGE_C R3, RZ, R0, RZ ;  /* 0x00000000ff03723e */ /* 0x001fe400048070ff */
[----:B------:R-:W-:-:S03]  /*aa60*/  PRMT R0, RZ, 0x7610, R0 ;  /* 0x00007610ff007816 */ /* 0x000fc60000000000 */
[----:B------:R0:W-:Y:S01]  /*aa70*/  @!P4 STG.E.U8 desc[UR16][R26.64+0xc0], R3 ;  /* 0x0000c0031a00c986 */ /* 0x0001e2000c101110 */
[----:B------:R-:W-:Y:S05]  /*aa80*/  @P3 BRA `(.L_x_239) ;  /* 0x0000000000043947 */ /* 0x000fea0003800000 */
[----:B------:R2:W5:Y:S02]  /*aa90*/  LDG.E.U8 R0, desc[UR16][R30.64+0xc1] ;  /* 0x0000c1101e007981 */ /* 0x000564000c1e1100 */
.L_x_239:
[----:B------:R-:W-:Y:S05]  /*aaa0*/  BSYNC B1 ;  /* 0x0000000000017941 */ /* 0x000fea0003800000 */
.L_x_238:
[----:B------:R-:W3:Y:S01]  /*aab0*/  LDL.LU R2, [R1+0x4] ;  /* 0x0000040001027983 */ /* 0x000ee20000300800 */
[----:B-----5:R-:W-:Y:S01]  /*aac0*/  LOP3.LUT R0, R0, 0xff, RZ, 0xc0, !PT ;  /* 0x000000ff00007812 */ /* 0x020fe200078ec0ff */
[----:B------:R-:W-:Y:S01]  /*aad0*/  BSSY B1, `(.L_x_240) ;  /* 0x000000b000017945 */ /* 0x000fe20003800000 */
[----:B------:R-:W-:Y:S02]  /*aae0*/  ISETP.LT.OR P4, PT, R35, 0xc9, !P0 ;  /* 0x000000c92300780c */ /* 0x000fe40004781670 */
[----:B------:R-:W-:-:S05]  /*aaf0*/  F2FP.F16.E4M3.UNPACK_B R0, R0 ;  /* 0x00000000ff00723e */ /* 0x000fca00020006ff */
[----:B------:R-:W-:-:S05]  /*ab00*/  HADD2.F32 R0, -RZ, R0.H0_H0 ;  /* 0x20000000ff007230 */ /* 0x000fca0000004100 */
[----:B------:R-:W-:-:S04]  /*ab10*/  FMUL R0, R0, UR19 ;  /* 0x0000001300007c20 */ /* 0x000fc80008400000 */
[----:B---3--:R-:W-:-:S05]  /*ab20*/  FFMA R0, R2, UR20, R0 ;  /* 0x0000001402007c23 */ /* 0x008fca0008000000 */
[----:B0-----:R-:W-:Y:S02]  /*ab30*/  F2FP.SATFINITE.E4M3.F32.PACK_AB_MERGE_C R3, RZ, R0, RZ ;  /* 0x00000000ff03723e */ /* 0x001fe400048070ff */
[----:B------:R-:W-:-:S03]  /*ab40*/  PRMT R0, RZ, 0x7610, R0 ;  /* 0x00007610ff007816 */ /* 0x000fc60000000000 */
[----:B------:R0:W-:Y:S01]  /*ab50*/  @!P3 STG.E.U8 desc[UR16][R26.64+0xc1], R3 ;  /* 0x0000c1031a00b986 */ /* 0x0001e2000c101110 */
[----:B------:R-:W-:Y:S05]  /*ab60*/  @P4 BRA `(.L_x_241) ;  /* 0x0000000000044947 */ /* 0x000fea0003800000 */
[----:B------:R3:W5:Y:S02]  /*ab70*/  LDG.E.U8 R0, desc[UR16][R28.64+0xc8] ;  /* 0x0000c8101c007981 */ /* 0x000764000c1e1100 */
.L_x_241:
[----:B------:R-:W-:Y:S05]  /*ab80*/  BSYNC B1 ;  /* 0x0000000000017941 */ /* 0x000fea0003800000 */
.L_x_240:
[----:B------:R-:W2:Y:S01]  /*ab90*/  LDL.LU R2, [R1+0x8] ;  /* 0x0000080001027983 */ /* 0x000ea20000300800 */
        /* <DEDUP_REMOVED lines=12> */
.L_x_243:
[----:B------:R-:W-:Y:S05]  /*ac60*/  BSYNC B1 ;  /* 0x0000000000017941 */ /* 0x000fea0003800000 */
.L_x_242:
        /* <DEDUP_REMOVED lines=13> */
.L_x_245:
[----:B------:R-:W-:Y:S05]  /*ad40*/  BSYNC B1 ;  /* 0x0000000000017941 */ /* 0x000fea0003800000 */
.L_x_244:
        /* <DEDUP_REMOVED lines=13> */
.L_x_247:
[----:B------:R-:W-:Y:S05]  /*ae20*/  BSYNC B1 ;  /* 0x0000000000017941 */ /* 0x000fea0003800000 */
.L_x_246:
        /* <DEDUP_REMOVED lines=13> */
.L_x_249:
[----:B------:R-:W-:Y:S05]  /*af00*/  BSYNC B1 ;  /* 0x0000000000017941 */ /* 0x000fea0003800000 */
.L_x_248:
        /* <DEDUP_REMOVED lines=13> */
.L_x_251:
[----:B------:R-:W-:Y:S05]  /*afe0*/  BSYNC B1 ;  /* 0x0000000000017941 */ /* 0x000fea0003800000 */
.L_x_250:
        /* <DEDUP_REMOVED lines=13> */
.L_x_253:
[----:B------:R-:W-:Y:S05]  /*b0c0*/  BSYNC B1 ;  /* 0x0000000000017941 */ /* 0x000fea0003800000 */
.L_x_252:
        /* <DEDUP_REMOVED lines=13> */
.L_x_255:
[----:B------:R-:W-:Y:S05]  /*b1a0*/  BSYNC B1 ;  /* 0x0000000000017941 */ /* 0x000fea0003800000 */
.L_x_254:
        /* <DEDUP_REMOVED lines=13> */
.L_x_257:
[----:B------:R-:W-:Y:S05]  /*b280*/  BSYNC B1 ;  /* 0x0000000000017941 */ /* 0x000fea0003800000 */
.L_x_256:
        /* <DEDUP_REMOVED lines=13> */
.L_x_259:
[----:B------:R-:W-:Y:S05]  /*b360*/  BSYNC B1 ;  /* 0x0000000000017941 */ /* 0x000fea0003800000 */
.L_x_258:
        /* <DEDUP_REMOVED lines=13> */
.L_x_261:
[----:B------:R-:W-:Y:S05]  /*b440*/  BSYNC B1 ;  /* 0x0000000000017941 */ /* 0x000fea0003800000 */
.L_x_260:
        /* <DEDUP_REMOVED lines=13> */
.L_x_263:
[----:B------:R-:W-:Y:S05]  /*b520*/  BSYNC B1 ;  /* 0x0000000000017941 */ /* 0x000fea0003800000 */
.L_x_262:
        /* <DEDUP_REMOVED lines=13> */
.L_x_265:
[----:B------:R-:W-:Y:S05]  /*b600*/  BSYNC B1 ;  /* 0x0000000000017941 */ /* 0x000fea0003800000 */
.L_x_264:
        /* <DEDUP_REMOVED lines=13> */
.L_x_267:
[----:B------:R-:W-:Y:S05]  /*b6e0*/  BSYNC B1 ;  /* 0x0000000000017941 */ /* 0x000fea0003800000 */
.L_x_266:
        /* <DEDUP_REMOVED lines=13> */
.L_x_269:
[----:B------:R-:W-:Y:S05]  /*b7c0*/  BSYNC B1 ;  /* 0x0000000000017941 */ /* 0x000fea0003800000 */
.L_x_268:
        /* <DEDUP_REMOVED lines=13> */
.L_x_271:
[----:B------:R-:W-:Y:S05]  /*b8a0*/  BSYNC B1 ;  /* 0x0000000000017941 */ /* 0x000fea0003800000 */
.L_x_270:
        /* <DEDUP_REMOVED lines=13> */
.L_x_273:
[----:B------:R-:W-:Y:S05]  /*b980*/  BSYNC B1 ;  /* 0x0000000000017941 */ /* 0x000fea0003800000 */
.L_x_272:
        /* <DEDUP_REMOVED lines=13> */
.L_x_275:
[----:B------:R-:W-:Y:S05]  /*ba60*/  BSYNC B1 ;  /* 0x0000000000017941 */ /* 0x000fea0003800000 */
.L_x_274:
        /* <DEDUP_REMOVED lines=13> */
.L_x_277:
[----:B------:R-:W-:Y:S05]  /*bb40*/  BSYNC B1 ;  /* 0x0000000000017941 */ /* 0x000fea0003800000 */
.L_x_276:
        /* <DEDUP_REMOVED lines=13> */
.L_x_279:
[----:B------:R-:W-:Y:S05]  /*bc20*/  BSYNC B1 ;  /* 0x0000000000017941 */ /* 0x000fea0003800000 */
.L_x_278:
        /* <DEDUP_REMOVED lines=13> */
.L_x_281:
[----:B------:R-:W-:Y:S05]  /*bd00*/  BSYNC B1 ;  /* 0x0000000000017941 */ /* 0x000fea0003800000 */
.L_x_280:
        /* <DEDUP_REMOVED lines=13> */
.L_x_283:
[----:B------:R-:W-:Y:S05]  /*bde0*/  BSYNC B1 ;  /* 0x0000000000017941 */ /* 0x000fea0003800000 */
.L_x_282:
        /* <DEDUP_REMOVED lines=13> */
.L_x_285:
[----:B------:R-:W-:Y:S05]  /*bec0*/  BSYNC B1 ;  /* 0x0000000000017941 */ /* 0x000fea0003800000 */
.L_x_284:
        /* <DEDUP_REMOVED lines=13> */
.L_x_287:
[----:B------:R-:W-:Y:S05]  /*bfa0*/  BSYNC B1 ;  /* 0x0000000000017941 */ /* 0x000fea0003800000 */
.L_x_286:
        /* <DEDUP_REMOVED lines=13> */
.L_x_289:
[----:B------:R-:W-:Y:S05]  /*c080*/  BSYNC B1 ;  /* 0x0000000000017941 */ /* 0x000fea0003800000 */
.L_x_288:
        /* <DEDUP_REMOVED lines=13> */
.L_x_291:
[----:B------:R-:W-:Y:S05]  /*c160*/  BSYNC B1 ;  /* 0x0000000000017941 */ /* 0x000fea0003800000 */
.L_x_290:
        /* <DEDUP_REMOVED lines=13> */
.L_x_293:
[----:B------:R-:W-:Y:S05]  /*c240*/  BSYNC B1 ;  /* 0x0000000000017941 */ /* 0x000fea0003800000 */
.L_x_292:
        /* <DEDUP_REMOVED lines=13> */
.L_x_295:
[----:B------:R-:W-:Y:S05]  /*c320*/  BSYNC B1 ;  /* 0x0000000000017941 */ /* 0x000fea0003800000 */
.L_x_294:
[----:B------:R-:W-:Y:S05]  /*c330*/  @P1 BRA `(.L_x_296) ;  /* 0x0000002000a41947 */ /* 0x000fea0003800000 */
[----:B------:R-:W2:Y:S01]  /*c340*/  LDL.LU R2, [R1+0x74] ;  /* 0x0000740001027983 */ /* 0x000ea20000300800 */
[----:B-----5:R-:W-:-:S04]  /*c350*/  LOP3.LUT R0, R0, 0xff, RZ, 0xc0, !PT ;  /* 0x000000ff00007812 */ /* 0x020fc800078ec0ff */
[----:B------:R-:W-:-:S05]  /*c360*/  F2FP.F16.E4M3.UNPACK_B R0, R0 ;  /* 0x00000000ff00723e */ /* 0x000fca00020006ff */
[----:B------:R-:W-:-:S05]  /*c370*/  HADD2.F32 R0, -RZ, R0.H0_H0 ;  /* 0x20000000ff007230 */ /* 0x000fca0000004100 */
[----:B------:R-:W-:-:S04]  /*c380*/  FMUL R0, R0, UR19 ;  /* 0x0000001300007c20 */ /* 0x000fc80008400000 */
[----:B--2---:R-:W-:-:S05]  /*c390*/  FFMA R0, R2, UR20, R0 ;  /* 0x0000001402007c23 */ /* 0x004fca0008000000 */
[----:B0-----:R-:W-:-:S05]  /*c3a0*/  F2FP.SATFINITE.E4M3.F32.PACK_AB_MERGE_C R3, RZ, R0, RZ ;  /* 0x00000000ff03723e */ /* 0x001fca00048070ff */
[----:B------:R0:W-:Y:S01]  /*c3b0*/  STG.E.U8 desc[UR16][R26.64+0xf9], R3 ;  /* 0x0000f9031a007986 */ /* 0x0001e2000c101110 */
[----:B------:R-:W-:Y:S05]  /*c3c0*/  BRA `(.L_x_296) ;  /* 0x0000002000807947 */ /* 0x000fea0003800000 */
.L_x_39:
[----:B------:R-:W-:Y:S01]  /*c3d0*/  ISETP.GE.AND P1, PT, R38, 0x1, PT ;  /* 0x000000012600780c */ /* 0x000fe20003f26270 */
[----:B------:R-:W-:Y:S01]  /*c3e0*/  FMUL R226, R226, UR20 ;  /* 0x00000014e2e27c20 */ /* 0x000fe20008400000 */
[----:B------:R-:W2:Y:S01]  /*c3f0*/  LDL.LU R227, [R1+0x10] ;  /* 0x0000100001e37983 */ /* 0x000ea20000300800 */
[----:B------:R-:W-:Y:S01]  /*c400*/  ISETP.GE.AND P0, PT, R38, 0x9, PT ;  /* 0x000000092600780c */ /* 0x000fe20003f06270 */
[----:B------:R-:W-:Y:S01]  /*c410*/  FMUL R225, R225, UR20 ;  /* 0x00000014e1e17c20 */ /* 0x000fe20008400000 */
[C---:B------:R-:W-:Y:S02]  /*c420*/  ISETP.LT.OR P4, PT, R35.reuse, 0x1, !P1 ;  /* 0x000000012300780c */ /* 0x040fe40004f81670 */
[C---:B------:R-:W-:Y:S02]  /*c430*/  ISETP.LT.OR P5, PT, R35.reuse, 0x2, !P1 ;  /* 0x000000022300780c */ /* 0x040fe40004fa1670 */
[----:B------:R-:W-:Y:S02]  /*c440*/  F2FP.SATFINITE.E4M3.F32.PACK_AB_MERGE_C R29, RZ, R226, RZ ;  /* 0x000000e2ff1d723e */ /* 0x000fe400048070ff */
[C---:B------:R-:W-:Y:S01]  /*c450*/  ISETP.LT.OR P3, PT, R35.reuse, 0x1, !P0 ;  /* 0x000000012300780c */ /* 0x040fe20004761670 */
[----:B------:R-:W-:Y:S01]  /*c460*/  FMUL R224, R224, UR20 ;  /* 0x00000014e0e07c20 */ /* 0x000fe20008400000 */
[----:B------:R-:W-:Y:S01]  /*c470*/  ISETP.LT.OR P6, PT, R35, 0xa, !P1 ;  /* 0x0000000a2300780c */ /* 0x000fe20004fc1670 */
[----:B------:R-:W-:Y:S01]  /*c480*/  FMUL R223, R223, UR20 ;  /* 0x00000014dfdf7c20 */ /* 0x000fe20008400000 */
[----:B------:R-:W-:Y:S01]  /*c490*/  F2FP.SATFINITE.E4M3.F32.PACK_AB_MERGE_C R225, RZ, R225, RZ ;  /* 0x000000e1ffe1723e */ /* 0x000fe200048070ff */
[----:B------:R-:W-:Y:S01]  /*c4a0*/  FMUL R221, R221, UR20 ;  /* 0x00000014dddd7c20 */ /* 0x000fe20008400000 */
[----:B------:R-:W-:Y:S01]  /*c4b0*/  FMUL R222, R222, UR20 ;  /* 0x00000014dede7c20 */ /* 0x000fe20008400000 */
[----:B------:R0:W-:Y:S01]  /*c4c0*/  @!P4 STG.E.U8 desc[UR16][R24.64], R29 ;  /* 0x0000001d1800c986 */ /* 0x0001e2000c101110 */
[----:B------:R-:W-:-:S02]  /*c4d0*/  ISETP.LT.OR P4, PT, R35, 0x2, !P0 ;  /* 0x000000022300780c */ /* 0x000fc40004781670 */
[----:B------:R-:W-:Y:S01]  /*c4e0*/  F2FP.SATFINITE.E4M3.F32.PACK_AB_MERGE_C R31, RZ, R224, RZ ;  /* 0x000000e0ff1f723e */ /* 0x000fe200048070ff */
[----:B------:R3:W-:Y:S01]  /*c4f0*/  @!P5 STG.E.U8 desc[UR16][R24.64+0x1], R225 ;  /* 0x000001e11800d986 */ /* 0x0007e2000c101110 */
[C---:B------:R-:W-:Y:S02]  /*c500*/  ISETP.LT.OR P5, PT, R35.reuse, 0x9, !P1 ;  /* 0x000000092300780c */ /* 0x040fe40004fa1670 */
[----:B------:R-:W-:Y:S01]  /*c510*/  F2FP.SATFINITE.E4M3.F32.PACK_AB_MERGE_C R223, RZ, R223, RZ ;  /* 0x000000dfffdf723e */ /* 0x000fe200048070ff */
[----:B------:R-:W-:Y:S01]  /*c520*/  FMUL R220, R220, UR20 ;  /* 0x00000014dcdc7c20 */ /* 0x000fe20008400000 */
[----:B------:R-:W-:Y:S01]  /*c530*/  F2FP.SATFINITE.E4M3.F32.PACK_AB_MERGE_C R221, RZ, R221, RZ ;  /* 0x000000ddffdd723e */ /* 0x000fe200048070ff */
[----:B------:R-:W-:Y:S01]  /*c540*/  @!P3 STG.E.U8 desc[UR16][R26.64], R31 ;  /* 0x0000001f1a00b986 */ /* 0x000fe2000c101110 */
[----:B------:R-:W-:-:S03]  /*c550*/  ISETP.LT.OR P3, PT, R35, 0x9, !P0 ;  /* 0x000000092300780c */ /* 0x000fc60004761670 */
[----:B------:R-:W-:Y:S01]  /*c560*/  @!P4 STG.E.U8 desc[UR16][R26.64+0x1], R223 ;  /* 0x000001df1a00c986 */ /* 0x000fe2000c101110 */
[----:B------:R-:W-:-:S03]  /*c570*/  ISETP.LT.OR P4, PT, R35, 0xa, !P0 ;  /* 0x0000000a2300780c */ /* 0x000fc60004781670 */
[----:B------:R-:W-:Y:S01]  /*c580*/  @!P6 STG.E.U8 desc[UR16][R24.64+0x9], R221 ;  /* 0x000009dd1800e986 */ /* 0x000fe2000c101110 */
[----:B------:R-:W-:Y:S01]  /*c590*/  ISETP.LT.OR P6, PT, R35, 0x12, !P1 ;  /* 0x000000122300780c */ /* 0x000fe20004fc1670 */
[----:B------:R-:W-:Y:S01]  /*c5a0*/  FMUL R219, R219, UR20 ;  /* 0x00000014dbdb7c20 */ /* 0x000fe20008400000 */
[----:B0-----:R-:W-:Y:S01]  /*c5b0*/  F2FP.SATFINITE.E4M3.F32.PACK_AB_MERGE_C R29, RZ, R222, RZ ;  /* 0x000000deff1d723e */ /* 0x001fe200048070ff */
[----:B------:R-:W-:Y:S01]  /*c5c0*/  FMUL R217, R217, UR20 ;  /* 0x00000014d9d97c20 */ /* 0x000fe20008400000 */
[----:B------:R-:W4:Y:S01]  /*c5d0*/  LDL.LU R226, [R1+0xc] ;  /* 0x00000c0001e27983 */ /* 0x000f220000300800 */
[----:B------:R-:W-:Y:S02]  /*c5e0*/  F2FP.SATFINITE.E4M3.F32.PACK_AB_MERGE_C R33, RZ, R220, RZ ;  /* 0x000000dcff21723e */ /* 0x000fe400048070ff */
[----:B------:R-:W-:Y:S01]  /*c5f0*/  F2FP.SATFINITE.E4M3.F32.PACK_AB_MERGE_C R219, RZ, R219, RZ ;  /* 0x000000dbffdb723e */ /* 0x000fe200048070ff */
[----:B------:R0:W-:Y:S01]  /*c600*/  @!P5 STG.E.U8 desc[UR16][R24.64+0x8], R29 ;  /* 0x0000081d1800d986 */ /* 0x0001e2000c101110 */
[----:B------:R-:W-:-:S02]  /*c610*/  ISETP.LT.OR P5, PT, R35, 0x11, !P1 ;  /* 0x000000112300780c */ /* 0x000fc40004fa1670 */
[----:B------:R-:W-:Y:S01]  /*c620*/  F2FP.SATFINITE.E4M3.F32.PACK_AB_MERGE_C R217, RZ, R217, RZ ;  /* 0x000000d9ffd9723e */ /* 0x000fe200048070ff */
[----:B---3--:R-:W3:Y:S01]  /*c630*/  LDL.LU R225, [R1+0x8] ;  /* 0x0000080001e17983 */ /* 0x008ee20000300800 */
[----:B------:R-:W-:-:S03]  /*c640*/  FMUL R218, R218, UR20 ;  /* 0x00000014dada7c20 */ /* 0x000fc60008400000 */
[----:B------:R-:W4:Y:S04]  /*c650*/  LDL.LU R224, [R1+0x4] ;  /* 0x0000040001e07983 */ /* 0x000f280000300800 */
[----:B------:R-:W3:Y:S01]  /*c660*/  LDL.LU R222, [R1] ;  /* 0x0000000001de7983 */ /* 0x000ee20000300800 */
[----:B0-----:R-:W-:Y:S01]  /*c670*/  F2FP.SATFINITE.E4M3.F32.PACK_AB_MERGE_C R29, RZ, R218, RZ ;  /* 0x000000daff1d723e */ /* 0x001fe200048070ff */
[----:B------:R-:W-:Y:S01]  /*c680*/  FMUL R216, R216, UR20 ;  /* 0x00000014d8d87c20 */ /* 0x000fe20008400000 */
[----:B------:R-:W-:Y:S01]  /*c690*/  FMUL R215, R215, UR20 ;  /* 0x00000014d7d77c20 */ /* 0x000fe20008400000 */
[----:B------:R0:W-:Y:S01]  /*c6a0*/  @!P3 STG.E.U8 desc[UR16][R26.64+0x8], R33 ;  /* 0x000008211a00b986 */ /* 0x0001e2000c101110 */
[----:B------:R-:W-:Y:S01]  /*c6b0*/  ISETP.LT.OR P3, PT, R35, 0x11, !P0 ;  /* 0x000000112300780c */ /* 0x000fe20004761670 */
[----:B------:R-:W-:Y:S01]  /*c6c0*/  FMUL R213, R213, UR20 ;  /* 0x00000014d5d57c20 */ /* 0x000fe20008400000 */
[----:B------:R-:W-:Y:S01]  /*c6d0*/  F2FP.SATFINITE.E4M3.F32.PACK_AB_MERGE_C R31, RZ, R216, RZ ;  /* 0x000000d8ff1f723e */ /* 0x000fe200048070ff */
[----:B------:R-:W-:Y:S01]  /*c6e0*/  @!P4 STG.E.U8 desc[UR16][R26.64+0x9], R219 ;  /* 0x000009db1a00c986 */ /* 0x000fe2000c101110 */
[C---:B------:R-:W-:Y:S01]  /*c6f0*/  ISETP.LT.OR P4, PT, R35.reuse, 0x12, !P0 ;  /* 0x000000122300780c */ /* 0x040fe20004781670 */
[----:B------:R-:W-:Y:S01]  /*c700*/  FMUL R214, R214, UR20 ;  /* 0x00000014d6d67c20 */ /* 0x000fe20008400000 */
[----:B------:R-:W-:Y:S01]  /*c710*/  F2FP.SATFINITE.E4M3.F32.PACK_AB_MERGE_C R215, RZ, R215, RZ ;  /* 0x000000d7ffd7723e */ /* 0x000fe200048070ff */
[----:B------:R-:W-:Y:S01]  /*c720*/  @!P6 STG.E.U8 desc[UR16][R24.64+0x11], R217 ;  /* 0x000011d91800e986 */ /* 0x000fe2000c101110 */
[C---:B------:R-:W-:Y:S01]  /*c730*/  ISETP.LT.OR P6, PT, R35.reuse, 0x1a, !P1 ;  /* 0x0000001a2300780c */ /* 0x040fe20004fc1670 */
[----:B------:R-:W-:Y:S01]  /*c740*/  FMUL R212, R212, UR20 ;  /* 0x00000014d4d47c20 */ /* 0x000fe20008400000 */
[----:B------:R-:W-:Y:S01]  /*c750*/  F2FP.SATFINITE.E4M3.F32.PACK_AB_MERGE_C R213, RZ, R213, RZ ;  /* 0x000000d5ffd5723e */ /* 0x000fe200048070ff */
[----:B------:R1:W-:Y:S01]  /*c760*/  @!P5 STG.E.U8 desc[UR16][R24.64+0x10], R29 ;  /* 0x0000101d1800d986 */ /* 0x0003e2000c101110 */
[----:B------:R-:W-:Y:S01]  /*c770*/  ISETP.LT.OR P5, PT, R35, 0x19, !P1 ;  /* 0x000000192300780c */ /* 0x000fe20004fa1670 */
[----:B------:R-:W-:Y:S01]  /*c780*/  FMUL R211, R211, UR20 ;  /* 0x00000014d3d37c20 */ /* 0x000fe20008400000 */
[----:B------:R-:W-:Y:S01]  /*c790*/  FMUL R209, R209, UR20 ;  /* 0x00000014d1d17c20 */ /* 0x000fe20008400000 */
[----:B------:R1:W-:Y:S01]  /*c7a0*/  @!P3 STG.E.U8 desc[UR16][R26.64+0x10], R31 ;  /* 0x0000101f1a00b986 */ /* 0x0003e2000c101110 */
[C---:B------:R-:W-:Y:S01]  /*c7b0*/  ISETP.LT.OR P3, PT, R35.reuse, 0x19, !P0 ;  /* 0x000000192300780c */ /* 0x040fe20004761670 */
[----:B------:R-:W-:Y:S01]  /*c7c0*/  FMUL R210, R210, UR20 ;  /* 0x00000014d2d27c20 */ /* 0x000fe20008400000 */
[----:B0-----:R-:W-:Y:S01]  /*c7d0*/  F2FP.SATFINITE.E4M3.F32.PACK_AB_MERGE_C R33, RZ, R212, RZ ;  /* 0x000000d4ff21723e */ /* 0x001fe200048070ff */
[----:B------:R-:W-:Y:S01]  /*c7e0*/  @!P4 STG.E.U8 desc[UR16][R26.64+0x11], R215 ;  /* 0x000011d71a00c986 */ /* 0x000fe2000c101110 */
[C---:B------:R-:W-:Y:S01]  /*c7f0*/  ISETP.LT.OR P4, PT, R35.reuse, 0x1a, !P0 ;  /* 0x0000001a2300780c */ /* 0x040fe20004781670 */
[----:B------:R-:W-:Y:S01]  /*c800*/  FMUL R208, R208, UR20 ;  /* 0x00000014d0d07c20 */ /* 0x000fe20008400000 */
[----:B------:R-:W-:Y:S01]  /*c810*/  F2FP.SATFINITE.E4M3.F32.PACK_AB_MERGE_C R211, RZ, R211, RZ ;  /* 0x000000d3ffd3723e */ /* 0x000fe200048070ff */
[----:B------:R-:W-:Y:S01]  /*c820*/  @!P6 STG.E.U8 desc[UR16][R24.64+0x19], R213 ;  /* 0x000019d51800e986 */ /* 0x000fe2000c101110 */
[----:B------:R-:W-:Y:S01]  /*c830*/  ISETP.LT.OR P6, PT, R35, 0x22, !P1 ;  /* 0x000000222300780c */ /* 0x000fe20004fc1670 */
[----:B------:R-:W-:Y:S01]  /*c840*/  FMUL R207, R207, UR20 ;  /* 0x00000014cfcf7c20 */ /* 0x000fe20008400000 */
[----:B-1----:R-:W-:Y:S01]  /*c850*/  F2FP.SATFINITE.E4M3.F32.PACK_AB_MERGE_C R29, RZ, R214, RZ ;  /* 0x000000d6ff1d723e */ /* 0x002fe200048070ff */
[----:B------:R-:W-:Y:S01]  /*c860*/  FMUL R205, R205, UR20 ;  /* 0x00000014cdcd7c20 */ /* 0x000fe20008400000 */
[----:B------:R-:W-:Y:S01]  /*c870*/  F2FP.SATFINITE.E4M3.F32.PACK_AB_MERGE_C R209, RZ, R209, RZ ;  /* 0x000000d1ffd1723e */ /* 0x000fe200048070ff */
[----:B------:R-:W-:Y:S01]  /*c880*/  FMUL R206, R206, UR20 ;  /* 0x00000014cece7c20 */ /* 0x000fe20008400000 */
[----:B------:R-:W-:Y:S01]  /*c890*/  F2FP.SATFINITE.E4M3.F32.PACK_AB_MERGE_C R31, RZ, R208, RZ ;  /* 0x000000d0ff1f723e */ /* 0x000fe200048070ff */
[----:B------:R0:W-:Y:S01]  /*c8a0*/  @!P5 STG.E.U8 desc[UR16][R24.64+0x18], R29 ;  /* 0x0000181d1800d986 */ /* 0x0001e2000c101110 */
[C---:B------:R-:W-:Y:S01]  /*c8b0*/  ISETP.LT.OR P5, PT, R35.reuse, 0x21, !P1 ;  /* 0x000000212300780c */ /* 0x040fe20004fa1670 */
[----:B------:R-:W-:Y:S01]  /*c8c0*/  FMUL R204, R204, UR20 ;  /* 0x00000014cccc7c20 */ /* 0x000fe20008400000 */
[----:B------:R-:W-:Y:S01]  /*c8d0*/  F2FP.SATFINITE.E4M3.F32.PACK_AB_MERGE_C R207, RZ, R207, RZ ;  /* 0x000000cfffcf723e */ /* 0x000fe200048070ff */
[----:B------:R1:W-:Y:S01]  /*c8e0*/  @!P3 STG.E.U8 desc[UR16][R26.64+0x18], R33 ;  /* 0x000018211a00b986 */ /* 0x0003e2000c101110 */
[----:B------:R-:W-:Y:S01]  /*c8f0*/  ISETP.LT.OR P3, PT, R35, 0x21, !P0 ;  /* 0x000000212300780c */ /* 0x000fe20004761670 */
[----:B------:R-:W-:Y:S01]  /*c900*/  FMUL R203, R203, UR20 ;  /* 0x00000014cbcb7c20 */ /* 0x000fe20008400000 */
[----:B------:R-:W-:Y:S01]  /*c910*/  F2FP.SATFINITE.E4M3.F32.PACK_AB_MERGE_C R205, RZ, R205, RZ ;  /* 0x000000cdffcd723e */ /* 0x000fe200048070ff */
[----:B------:R-:W-:Y:S01]  /*c920*/  @!P4 STG.E.U8 desc[UR16][R26.64+0x19], R211 ;  /* 0x000019d31a00c986 */ /* 0x000fe2000c101110 */
[----:B------:R-:W-:Y:S01]  /*c930*/  ISETP.LT.OR P4, PT, R35, 0x22, !P0 ;  /* 0x000000222300780c */ /* 0x000fe20004781670 */
[----:B------:R-:W-:Y:S01]  /*c940*/  FMUL R201, R201, UR20 ;  /* 0x00000014c9c97c20 */ /* 0x000fe20008400000 */
[----:B------:R-:W-:Y:S01]  /*c950*/  F2FP.SATFINITE.E4M3.F32.PACK_AB_MERGE_C R203, RZ, R203, RZ ;  /* 0x000000cbffcb723e */ /* 0x000fe200048070ff */
[----:B------:R-:W-:Y:S01]  /*c960*/  @!P6 STG.E.U8 desc[UR16][R24.64+0x21], R209 ;  /* 0x000021d11800e986 */ /* 0x000fe2000c101110 */
[----:B------:R-:W-:Y:S01]  /*c970*/  ISETP.LT.OR P6, PT, R35, 0x2a, !P1 ;  /* 0x0000002a2300780c */ /* 0x000fe20004fc1670 */
[----:B------:R-:W-:Y:S01]  /*c980*/  FMUL R202, R202, UR20 ;  /* 0x00000014caca7c20 */ /* 0x000fe20008400000 */
[----:B0-----:R-:W-:Y:S01]  /*c990*/  F2FP.SATFINITE.E4M3.F32.PACK_AB_MERGE_C R29, RZ, R210, RZ ;  /* 0x000000d2ff1d723e */ /* 0x001fe200048070ff */
[----:B------:R-:W-:Y:S01]  /*c9a0*/  FMUL R200, R200, UR20 ;  /* 0x00000014c8c87c20 */ /* 0x000fe20008400000 */
[----:B-1----:R-:W-:Y:S01]  /*c9b0*/  F2FP.SATFINITE.E4M3.F32.PACK_AB_MERGE_C R33, RZ, R204, RZ ;  /* 0x000000ccff21723e */ /* 0x002fe200048070ff */
[----:B------:R-:W-:Y:S01]  /*c9c0*/  FMUL R199, R199, UR20 ;  /* 0x00000014c7c77c20 */ /* 0x000fe20008400000 */
[----:B------:R-:W-:Y:S01]  /*c9d0*/  F2FP.SATFINITE.E4M3.F32.PACK_AB_MERGE_C R201, RZ, R201, RZ ;  /* 0x000000c9ffc9723e */ /* 0x000fe200048070ff */
[----:B------:R0:W-:Y:S01]  /*c9e0*/  @!P5 STG.E.U8 desc[UR16][R24.64+0x20], R29 ;  /* 0x0000201d1800d986 */ /* 0x0001e2000c101110 */
[----:B------:R-:W-:Y:S01]  /*c9f0*/  ISETP.LT.OR P5, PT, R35, 0x29, !P1 ;  /* 0x000000292300780c */ /* 0x000fe20004fa1670 */
[----:B------:R-:W-:Y:S01]  /*ca00*/  FMUL R197, R197, UR20 ;  /* 0x00000014c5c57c20 */ /* 0x000fe20008400000 */
[----:B------:R-:W-:Y:S01]  /*ca10*/  F2FP.SATFINITE.E4M3.F32.PACK_AB_MERGE_C R199, RZ, R199, RZ ;  /* 0x000000c7ffc7723e */ /* 0x000fe200048070ff */
[----:B------:R1:W-:Y:S01]  /*ca20*/  @!P3 STG.E.U8 desc[UR16][R26.64+0x20], R31 ;  /* 0x0000201f1a00b986 */ /* 0x0003e2000c101110 */
[C---:B------:R-:W-:Y:S01]  /*ca30*/  ISETP.LT.OR P3, PT, R35.reuse, 0x29, !P0 ;  /* 0x000000292300780c */ /* 0x040fe20004761670 */
[----:B------:R-:W-:Y:S01]  /*ca40*/  FMUL R198, R198, UR20 ;  /* 0x00000014c6c67c20 */ /* 0x000fe20008400000 */
[----:B------:R-:W-:Y:S01]  /*ca50*/  F2FP.SATFINITE.E4M3.F32.PACK_AB_MERGE_C R197, RZ, R197, RZ ;  /* 0x000000c5ffc5723e */ /* 0x000fe200048070ff */
[----:B------:R-:W-:Y:S01]  /*ca60*/  @!P4 STG.E.U8 desc[UR16][R26.64+0x21], R207 ;  /* 0x000021cf1a00c986 */ /* 0x000fe2000c101110 */
[----:B------:R-:W-:Y:S01]  /*ca70*/  ISETP.LT.OR P4, PT, R35, 0x2a, !P0 ;  /* 0x0000002a2300780c */ /* 0x000fe20004781670 */
[----:B------:R-:W-:Y:S01]  /*ca80*/  FMUL R196, R196, UR20 ;  /* 0x00000014c4c47c20 */ /* 0x000fe20008400000 */
[----:B------:R-:W-:Y:S01]  /*ca90*/  FMUL R195, R195, UR20 ;  /* 0x00000014c3c37c20 */ /* 0x000fe20008400000 */
        /* <DEDUP_REMOVED lines=27> */
[----:B------:R-:W-:Y:S01]  /*cc50*/  FMUL R186, R186, UR20 ;  /* 0x00000014baba7c20 */ /* 0x000fe20008400000 */
        /* <DEDUP_REMOVED lines=156> */
[----:B-----5:R-:W-:Y:S01]  /*d620*/  FMUL R0, R0, UR20 ;  /* 0x0000001400007c20 */ /* 0x020fe20008400000 */
[----:B-1----:R-:W-:Y:S01]  /*d630*/  F2FP.SATFINITE.E4M3.F32.PACK_AB_MERGE_C R33, RZ, R164, RZ ;  /* 0x000000a4ff21723e */ /* 0x002fe200048070ff */
        /* <DEDUP_REMOVED lines=9> */
[----:B------:R-:W-:Y:S01]  /*d6d0*/  FMUL R4, R4, UR20 ;  /* 0x0000001404047c20 */ /* 0x000fe20008400000 */
[----:B------:R-:W-:Y:S01]  /*d6e0*/  @!P4 STG.E.U8 desc[UR16][R26.64+0x71], R167 ;  /* 0x000071a71a00c986 */ /* 0x000fe2000c101110 */
[----:B------:R-:W-:-:S03]  /*d6f0*/  ISETP.LT.OR P4, PT, R35, 0x7a, !P0 ;  /* 0x0000007a2300780c */ /* 0x000fc60004781670 */
[----:B------:R-:W-:Y:S01]  /*d700*/  @!P6 STG.E.U8 desc[UR16][R24.64+0x79], R165 ;  /* 0x000079a51800e986 */ /* 0x000fe2000c101110 */
[----:B------:R-:W-:Y:S02]  /*d710*/  ISETP.LT.OR P6, PT, R35, 0x82, !P1 ;  /* 0x000000822300780c */ /* 0x000fe40004fc1670 */
[----:B0-----:R-:W-:Y:S01]  /*d720*/  F2FP.SATFINITE.E4M3.F32.PACK_AB_MERGE_C R29, RZ, R166, RZ ;  /* 0x000000a6ff1d723e */ /* 0x001fe200048070ff */
[----:B------:R-:W4:Y:S01]  /*d730*/  LDL.LU R220, [R1+0x14] ;  /* 0x0000140001dc7983 */ /* 0x000f220000300800 */
[----:B-1----:R-:W-:-:S03]  /*d740*/  F2FP.SATFINITE.E4M3.F32.PACK_AB_MERGE_C R31, RZ, R160, RZ ;  /* 0x000000a0ff1f723e */ /* 0x002fc600048070ff */
[----:B------:R0:W-:Y:S01]  /*d750*/  @!P5 STG.E.U8 desc[UR16][R24.64+0x78], R29 ;  /* 0x0000781d1800d986 */ /* 0x0001e2000c101110 */
[----:B------:R-:W-:-:S03]  /*d760*/  ISETP.LT.OR P5, PT, R35, 0x81, !P1 ;  /* 0x000000812300780c */ /* 0x000fc60004fa1670 */
[----:B------:R1:W-:Y:S01]  /*d770*/  @!P3 STG.E.U8 desc[UR16][R26.64+0x78], R33 ;  /* 0x000078211a00b986 */ /* 0x0003e2000c101110 */
[----:B------:R-:W-:-:S03]  /*d780*/  ISETP.LT.OR P3, PT, R35, 0x81, !P0 ;  /* 0x000000812300780c */ /* 0x000fc60004761670 */
        /* <DEDUP_REMOVED lines=26> */
[----:B0-----:R-:W-:Y:S02]  /*d930*/  F2FP.SATFINITE.E4M3.F32.PACK_AB_MERGE_C R29, RZ, R154, RZ ;  /* 0x0000009aff1d723e */ /* 0x001fe400048070ff */
[----:B-1----:R-:W-:-:S03]  /*d940*/  F2FP.SATFINITE.E4M3.F32.PACK_AB_MERGE_C R33, RZ, R20, RZ ;  /* 0x00000014ff21723e */ /* 0x002fc600048070ff */
[----:B------:R0:W-:Y:S01]  /*d950*/  @!P5 STG.E.U8 desc[UR16][R24.64+0x90], R29 ;  /* 0x0000901d1800d986 */ /* 0x0001e2000c101110 */
[----:B------:R-:W-:-:S03]  /*d960*/  ISETP.LT.OR P5, PT, R35, 0x99, !P1 ;  /* 0x000000992300780c */ /* 0x000fc60004fa1670 */
[----:B------:R-:W-:Y:S01]  /*d970*/  @!P3 STG.E.U8 desc[UR16][R26.64+0x90], R31 ;  /* 0x0000901f1a00b986 */ /* 0x000fe2000c101110 */
[----:B------:R-:W-:-:S03]  /*d980*/  ISETP.LT.OR P3, PT, R35, 0x99, !P0 ;  /* 0x000000992300780c */ /* 0x000fc60004761670 */
[----:B------:R1:W-:Y:S01]  /*d990*/  @!P4 STG.E.U8 desc[UR16][R26.64+0x91], R23 ;  /* 0x000091171a00c986 */ /* 0x0003e2000c101110 */
[----:B------:R-:W-:-:S03]  /*d9a0*/  ISETP.LT.OR P4, PT, R35, 0x9a, !P0 ;  /* 0x0000009a2300780c */ /* 0x000fc60004781670 */
[----:B------:R2:W-:Y:S01]  /*d9b0*/  @!P6 STG.E.U8 desc[UR16][R24.64+0x99], R21 ;  /* 0x000099151800e986 */ /* 0x0005e2000c101110 */
[----:B------:R-:W-:Y:S02]  /*d9c0*/  ISETP.LT.OR P6, PT, R35, 0xa2, !P1 ;  /* 0x000000a22300780c */ /* 0x000fe40004fc1670 */
[----:B0-----:R-:W-:-:S05]  /*d9d0*/  F2FP.SATFINITE.E4M3.F32.PACK_AB_MERGE_C R29, RZ, R22, RZ ;  /* 0x00000016ff1d723e */ /* 0x001fca00048070ff */
[----:B------:R-:W-:Y:S01]  /*d9e0*/  @!P5 STG.E.U8 desc[UR16][R24.64+0x98], R29 ;  /* 0x0000981d1800d986 */ /* 0x000fe2000c101110 */
[C---:B------:R-:W-:Y:S02]  /*d9f0*/  ISETP.LT.OR P5, PT, R35.reuse, 0xa1, !P1 ;  /* 0x000000a12300780c */ /* 0x040fe40004fa1670 */
[----:B-1----:R-:W-:Y:S01]  /*da00*/  F2FP.SATFINITE.E4M3.F32.PACK_AB_MERGE_C R23, RZ, R18, RZ ;  /* 0x00000012ff17723e */ /* 0x002fe200048070ff */
[----:B------:R-:W-:Y:S01]  /*da10*/  @!P3 STG.E.U8 desc[UR16][R26.64+0x98], R33 ;  /* 0x000098211a00b986 */ /* 0x000fe2000c101110 */
[C---:B------:R-:W-:Y:S02]  /*da20*/  ISETP.LT.OR P3, PT, R35.reuse, 0xa1, !P0 ;  /* 0x000000a12300780c */ /* 0x040fe40004761670 */
[----:B--2---:R-:W-:Y:S01]  /*da30*/  F2FP.SATFINITE.E4M3.F32.PACK_AB_MERGE_C R21, RZ, R16, RZ ;  /* 0x00000010ff15723e */ /* 0x004fe200048070ff */
[----:B------:R0:W-:Y:S01]  /*da40*/  @!P4 STG.E.U8 desc[UR16][R26.64+0x99], R19 ;  /* 0x000099131a00c986 */ /* 0x0001e2000c101110 */
[----:B------:R-:W-:-:S03]  /*da50*/  ISETP.LT.OR P4, PT, R35, 0xa2, !P0 ;  /* 0x000000a22300780c */ /* 0x000fc60004781670 */
[----:B------:R1:W-:Y:S01]  /*da60*/  @!P6 STG.E.U8 desc[UR16][R24.64+0xa1], R17 ;  /* 0x0000a1111800e986 */ /* 0x0003e2000c101110 */
[----:B------:R-:W-:-:S03]  /*da70*/  ISETP.LT.OR P6, PT, R35, 0xaa, !P1 ;  /* 0x000000aa2300780c */ /* 0x000fc60004fc1670 */
[----:B------:R-:W-:Y:S01]  /*da80*/  @!P5 STG.E.U8 desc[UR16][R24.64+0xa0], R23 ;  /* 0x0000a0171800d986 */ /* 0x000fe2000c101110 */
[----:B------:R-:W-:-:S03]  /*da90*/  ISETP.LT.OR P5, PT, R35, 0xa9, !P1 ;  /* 0x000000a92300780c */ /* 0x000fc60004fa1670 */
[----:B------:R-:W-:Y:S01]  /*daa0*/  @!P3 STG.E.U8 desc[UR16][R26.64+0xa0], R21 ;  /* 0x0000a0151a00b986 */ /* 0x000fe2000c101110 */
[C---:B------:R-:W-:Y:S02]  /*dab0*/  ISETP.LT.OR P3, PT, R35.reuse, 0xa9, !P0 ;  /* 0x000000a92300780c */ /* 0x040fe40004761670 */
[----:B0-----:R-:W-:Y:S01]  /*dac0*/  F2FP.SATFINITE.E4M3.F32.PACK_AB_MERGE_C R19, RZ, R14, RZ ;  /* 0x0000000eff13723e */ /* 0x001fe200048070ff */
[----:B------:R0:W-:Y:S01]  /*dad0*/  @!P4 STG.E.U8 desc[UR16][R26.64+0xa1], R15 ;  /* 0x0000a10f1a00c986 */ /* 0x0001e2000c101110 */
[C---:B------:R-:W-:Y:S02]  /*dae0*/  ISETP.LT.OR P4, PT, R35.reuse, 0xaa, !P0 ;  /* 0x000000aa2300780c */ /* 0x040fe40004781670 */
[----:B-1----:R-:W-:Y:S01]  /*daf0*/  F2FP.SATFINITE.E4M3.F32.PACK_AB_MERGE_C R17, RZ, R12, RZ ;  /* 0x0000000cff11723e */ /* 0x002fe200048070ff */
        /* <DEDUP_REMOVED lines=15> */
[----:B0-----:R-:W-:Y:S02]  /*dbf0*/  F2FP.SATFINITE.E4M3.F32.PACK_AB_MERGE_C R11, RZ, R6, RZ ;  /* 0x00000006ff0b723e */ /* 0x001fe400048070ff */
[C---:B------:R-:W-:Y:S01]  /*dc00*/  ISETP.LT.OR P3, PT, R35.reuse, 0xb9, !P0 ;  /* 0x000000b92300780c */ /* 0x040fe20004761670 */
[----:B------:R0:W-:Y:S01]  /*dc10*/  @!P4 STG.E.U8 desc[UR16][R26.64+0xb1], R7 ;  /* 0x0000b1071a00c986 */ /* 0x0001e2000c101110 */
[----:B-1----:R-:W-:Y:S02]  /*dc20*/  F2FP.SATFINITE.E4M3.F32.PACK_AB_MERGE_C R9, RZ, R4, RZ ;  /* 0x00000004ff09723e */ /* 0x002fe400048070ff */
[----:B------:R-:W-:Y:S01]  /*dc30*/  ISETP.LT.OR P4, PT, R35, 0xba, !P0 ;  /* 0x000000ba2300780c */ /* 0x000fe20004781670 */
[----:B------:R1:W-:Y:S04]  /*dc40*/  @!P6 STG.E.U8 desc[UR16][R24.64+0xb9], R5 ;  /* 0x0000b9051800e986 */ /* 0x0003e8000c101110 */
[----:B------:R2:W-:Y:S01]  /*dc50*/  @!P5 STG.E.U8 desc[UR16][R24.64+0xb8], R11 ;  /* 0x0000b80b1800d986 */ /* 0x0005e2000c101110 */
[----:B------:R-:W-:Y:S01]  /*dc60*/  FMUL R4, R227, UR20 ;  /* 0x00000014e3047c20 */ /* 0x000fe20008400000 */
[----:B------:R-:W-:-:S02]  /*dc70*/  ISETP.LT.OR P5, PT, R35, 0xc1, !P1 ;  /* 0x000000c12300780c */ /* 0x000fc40004fa1670 */
[----:B0-----:R-:W-:Y:S02]  /*dc80*/  F2FP.SATFINITE.E4M3.F32.PACK_AB_MERGE_C R7, RZ, R3, RZ ;  /* 0x00000003ff07723e */ /* 0x001fe400048070ff */
[----:B-1----:R-:W-:Y:S01]  /*dc90*/  F2FP.SATFINITE.E4M3.F32.PACK_AB_MERGE_C R5, RZ, R0, RZ ;  /* 0x00000000ff05723e */ /* 0x002fe200048070ff */
[----:B---3--:R-:W-:Y:S01]  /*dca0*/  FMUL R0, R222, UR20 ;  /* 0x00000014de007c20 */ /* 0x008fe20008400000 */
[----:B------:R-:W-:Y:S01]  /*dcb0*/  ISETP.LT.OR P6, PT, R35, 0xc2, !P1 ;  /* 0x000000c22300780c */ /* 0x000fe20004fc1670 */
[----:B------:R-:W3:Y:S01]  /*dcc0*/  LDL.LU R222, [R1+0x20] ;  /* 0x0000200001de7983 */ /* 0x000ee20000300800 */
[----:B--2---:R-:W-:Y:S02]  /*dcd0*/  F2FP.SATFINITE.E4M3.F32.PACK_AB_MERGE_C R11, RZ, R2, RZ ;  /* 0x00000002ff0b723e */ /* 0x004fe400048070ff */
[----:B------:R-:W-:Y:S01]  /*dce0*/  F2FP.SATFINITE.E4M3.F32.PACK_AB_MERGE_C R13, RZ, R0, RZ ;  /* 0x00000000ff0d723e */ /* 0x000fe200048070ff */
[----:B----4-:R-:W-:Y:S01]  /*dcf0*/  FMUL R0, R224, UR20 ;  /* 0x00000014e0007c20 */ /* 0x010fe20008400000 */
[----:B------:R-:W-:Y:S01]  /*dd00*/  FMUL R2, R225, UR20 ;  /* 0x00000014e1027c20 */ /* 0x000fe20008400000 */
[----:B------:R-:W2:Y:S04]  /*dd10*/  LDL.LU R224, [R1+0x24] ;  /* 0x0000240001e07983 */ /* 0x000ea80000300800 */
[----:B------:R-:W4:Y:S01]  /*dd20*/  LDL.LU R225, [R1+0x28] ;  /* 0x0000280001e17983 */ /* 0x000f220000300800 */
[----:B------:R-:W-:-:S03]  /*dd30*/  FMUL R3, R226, UR20 ;  /* 0x00000014e2037c20 */ /* 0x000fc60008400000 */
[----:B------:R-:W4:Y:S04]  /*dd40*/  LDL.LU R226, [R1+0x2c] ;  /* 0x00002c0001e27983 */ /* 0x000f280000300800 */
[----:B------:R-:W4:Y:S04]  /*dd50*/  LDL.LU R227, [R1+0x30] ;  /* 0x0000300001e37983 */ /* 0x000f280000300800 */
[----:B------:R-:W-:Y:S01]  /*dd60*/  @!P3 STG.E.U8 desc[UR16][R26.64+0xb8], R9 ;  /* 0x0000b8091a00b986 */ /* 0x000fe2000c101110 */
[----:B------:R-:W-:-:S03]  /*dd70*/  ISETP.LT.OR P3, PT, R35, 0xc1, !P0 ;  /* 0x000000c12300780c */ /* 0x000fc60004761670 */
[----:B------:R0:W-:Y:S01]  /*dd80*/  @!P4 STG.E.U8 desc[UR16][R26.64+0xb9], R7 ;  /* 0x0000b9071a00c986 */ /* 0x0001e2000c101110 */
[----:B------:R-:W-:-:S03]  /*dd90*/  ISETP.LT.OR P4, PT, R35, 0xc2, !P0 ;  /* 0x000000c22300780c */ /* 0x000fc60004781670 */
[----:B------:R-:W-:Y:S01]  /*dda0*/  @!P5 STG.E.U8 desc[UR16][R24.64+0xc0], R11 ;  /* 0x0000c00b1800d986 */ /* 0x000fe2000c101110 */
[----:B------:R-:W-:-:S03]  /*ddb0*/  ISETP.LT.OR P5, PT, R35, 0xc9, !P1 ;  /* 0x000000c92300780c */ /* 0x000fc60004fa1670 */
[----:B------:R1:W-:Y:S01]  /*ddc0*/  @!P6 STG.E.U8 desc[UR16][R24.64+0xc1], R5 ;  /* 0x0000c1051800e986 */ /* 0x0003e2000c101110 */
[----:B0-----:R-:W-:-:S03]  /*ddd0*/  F2FP.SATFINITE.E4M3.F32.PACK_AB_MERGE_C R7, RZ, R0, RZ ;  /* 0x00000000ff07723e */ /* 0x001fc600048070ff */
[----:B------:R-:W-:Y:S01]  /*dde0*/  @!P3 STG.E.U8 desc[UR16][R26.64+0xc0], R13 ;  /* 0x0000c00d1a00b986 */ /* 0x000fe2000c101110 */
[C---:B------:R-:W-:Y:S02]  /*ddf0*/  ISETP.LT.OR P6, PT, R35.reuse, 0xca, !P1 ;  /* 0x000000ca2300780c */ /* 0x040fe40004fc1670 */
[----:B-1----:R-:W-:Y:S01]  /*de00*/  F2FP.SATFINITE.E4M3.F32.PACK_AB_MERGE_C R5, RZ, R2, RZ ;  /* 0x00000002ff05723e */ /* 0x002fe200048070ff */
[----:B------:R0:W-:Y:S01]  /*de10*/  @!P4 STG.E.U8 desc[UR16][R26.64+0xc1], R7 ;  /* 0x0000c1071a00c986 */ /* 0x0001e2000c101110 */
[C---:B------:R-:W-:Y:S02]  /*de20*/  ISETP.LT.OR P3, PT, R35.reuse, 0xc9, !P0 ;  /* 0x000000c92300780c */ /* 0x040fe40004761670 */
[C---:B------:R-:W-:Y:S01]  /*de30*/  ISETP.LT.OR P4, PT, R35.reuse, 0xca, !P0 ;  /* 0x000000ca2300780c */ /* 0x040fe20004781670 */
[----:B------:R1:W-:Y:S01]  /*de40*/  @!P5 STG.E.U8 desc[UR16][R24.64+0xc8], R5 ;  /* 0x0000c8051800d986 */ /* 0x0003e2000c101110 */
[----:B------:R-:W-:Y:S02]  /*de50*/  ISETP.LT.OR P5, PT, R35, 0xd1, !P1 ;  /* 0x000000d12300780c */ /* 0x000fe40004fa1670 */
[----:B------:R-:W-:-:S02]  /*de60*/  F2FP.SATFINITE.E4M3.F32.PACK_AB_MERGE_C R9, RZ, R3, RZ ;  /* 0x00000003ff09723e */ /* 0x000fc400048070ff */
[----:B------:R-:W-:-:S03]  /*de70*/  F2FP.SATFINITE.E4M3.F32.PACK_AB_MERGE_C R11, RZ, R4, RZ ;  /* 0x00000004ff0b723e */ /* 0x000fc600048070ff */
[----:B------:R1:W-:Y:S04]  /*de80*/  @!P6 STG.E.U8 desc[UR16][R24.64+0xc9], R9 ;  /* 0x0000c9091800e986 */ /* 0x0003e8000c101110 */
[----:B------:R-:W-:Y:S01]  /*de90*/  @!P3 STG.E.U8 desc[UR16][R26.64+0xc8], R11 ;  /* 0x0000c80b1a00b986 */ /* 0x000fe2000c101110 */
[----:B------:R-:W-:-:S03]  /*dea0*/  FMUL R0, R220, UR20 ;  /* 0x00000014dc007c20 */ /* 0x000fc60008400000 */
[----:B------:R-:W4:Y:S02]  /*deb0*/  LDL.LU R220, [R1+0x34] ;  /* 0x0000340001dc7983 */ /* 0x000f240000300800 */
[----:B0-----:R-:W-:Y:S01]  /*dec0*/  F2FP.SATFINITE.E4M3.F32.PACK_AB_MERGE_C R7, RZ, R0, RZ ;  /* 0x00000000ff07723e */ /* 0x001fe200048070ff */
[----:B------:R-:W-:Y:S02]  /*ded0*/  FMUL R2, R221, UR20 ;  /* 0x00000014dd027c20 */ /* 0x000fe40008400000 */
[----:B------:R-:W4:Y:S03]  /*dee0*/  LDL.LU R221, [R1+0x38] ;  /* 0x0000380001dd7983 */ /* 0x000f260000300800 */
[----:B-1----:R-:W-:Y:S01]  /*def0*/  F2FP.SATFINITE.E4M3.F32.PACK_AB_MERGE_C R5, RZ, R2, RZ ;  /* 0x00000002ff05723e */ /* 0x002fe200048070ff */
[----:B------:R-:W-:Y:S04]  /*df00*/  @!P4 STG.E.U8 desc[UR16][R26.64+0xc9], R7 ;  /* 0x0000c9071a00c986 */ /* 0x000fe8000c101110 */
[----:B------:R0:W-:Y:S01]  /*df10*/  @!P5 STG.E.U8 desc[UR16][R24.64+0xd0], R5 ;  /* 0x0000d0051800d986 */ /* 0x0001e2000c101110 */
[----:B------:R-:W-:-:S03]  /*df20*/  FMUL R3, R223, UR20 ;  /* 0x00000014df037c20 */ /* 0x000fc60008400000 */
[----:B------:R-:W4:Y:S02]  /*df30*/  LDL.LU R223, [R1+0x3c] ;  /* 0x00003c0001df7983 */ /* 0x000f240000300800 */
[----:B------:R-:W-:Y:S01]  /*df40*/  F2FP.SATFINITE.E4M3.F32.PACK_AB_MERGE_C R9, RZ, R3, RZ ;  /* 0x00000003ff09723e */ /* 0x000fe200048070ff */
[----:B---3--:R-:W-:Y:S02]  /*df50*/  FMUL R0, R222, UR20 ;  /* 0x00000014de007c20 */ /* 0x008fe40008400000 */
[----:B------:R-:W3:Y:S03]  /*df60*/  LDL.LU R222, [R1+0x40] ;  /* 0x0000400001de7983 */ /* 0x000ee60000300800 */
[----:B------:R-:W-:Y:S01]  /*df70*/  F2FP.SATFINITE.E4M3.F32.PACK_AB_MERGE_C R13, RZ, R0, RZ ;  /* 0x00000000ff0d723e */ /* 0x000fe200048070ff */
[----:B--2---:R-:W-:Y:S02]  /*df80*/  FMUL R2, R224, UR20 ;  /* 0x00000014e0027c20 */ /* 0x004fe40008400000 */
[----:B------:R-:W2:Y:S01]  /*df90*/  LDL.LU R224, [R1+0x44] ;  /* 0x0000440001e07983 */ /* 0x000ea20000300800 */
[----:B----4-:R-:W-:-:S03]  /*dfa0*/  FMUL R0, R225, UR20 ;  /* 0x00000014e1007c20 */ /* 0x010fc60008400000 */
[----:B------:R-:W4:Y:S01]  /*dfb0*/  LDL.LU R225, [R1+0x48] ;  /* 0x0000480001e17983 */ /* 0x000f220000300800 */
[----:B------:R-:W-:Y:S01]  /*dfc0*/  FMUL R3, R226, UR20 ;  /* 0x00000014e2037c20 */ /* 0x000fe20008400000 */
[----:B0-----:R-:W-:Y:S02]  /*dfd0*/  F2FP.SATFINITE.E4M3.F32.PACK_AB_MERGE_C R5, RZ, R0, RZ ;  /* 0x00000000ff05723e */ /* 0x001fe400048070ff */
[----:B------:R-:W4:Y:S01]  /*dfe0*/  LDL.LU R226, [R1+0x4c] ;  /* 0x00004c0001e27983 */ /* 0x000f220000300800 */
[----:B------:R-:W-:-:S03]  /*dff0*/  FMUL R0, R227, UR20 ;  /* 0x00000014e3007c20 */ /* 0x000fc60008400000 */
[----:B------:R-:W4:Y:S01]  /*e000*/  LDL.LU R227, [R1+0x50] ;  /* 0x0000500001e37983 */ /* 0x000f220000300800 */
[C---:B------:R-:W-:Y:S02]  /*e010*/  ISETP.LT.OR P6, PT, R35.reuse, 0xd2, !P1 ;  /* 0x000000d22300780c */ /* 0x040fe40004fc1670 */
[C---:B------:R-:W-:Y:S01]  /*e020*/  ISETP.LT.OR P4, PT, R35.reuse, 0xd2, !P0 ;  /* 0x000000d22300780c */ /* 0x040fe20004781670 */
[----:B------:R-:W4:Y:S01]  /*e030*/  LDL.LU R218, [R1+0x54] ;  /* 0x0000540001da7983 */ /* 0x000f220000300800 */
[C---:B------:R-:W-:Y:S02]  /*e040*/  ISETP.LT.OR P3, PT, R35.reuse, 0xd1, !P0 ;  /* 0x000000d12300780c */ /* 0x040fe40004761670 */
[----:B------:R-:W-:Y:S02]  /*e050*/  ISETP.LT.OR P5, PT, R35, 0xd9, !P1 ;  /* 0x000000d92300780c */ /* 0x000fe40004fa1670 */
[----:B------:R-:W-:Y:S02]  /*e060*/  F2FP.SATFINITE.E4M3.F32.PACK_AB_MERGE_C R7, RZ, R2, RZ ;  /* 0x00000002ff07723e */ /* 0x000fe400048070ff */
[----:B------:R-:W-:-:S03]  /*e070*/  F2FP.SATFINITE.E4M3.F32.PACK_AB_MERGE_C R11, RZ, R0, RZ ;  /* 0x00000000ff0b723e */ /* 0x000fc600048070ff */
[----:B------:R0:W-:Y:S01]  /*e080*/  @!P6 STG.E.U8 desc[UR16][R24.64+0xd1], R9 ;  /* 0x0000d1091800e986 */ /* 0x0001e2000c101110 */
[----:B------:R-:W-:-:S03]  /*e090*/  ISETP.LT.OR P6, PT, R35, 0xda, !P1 ;  /* 0x000000da2300780c */ /* 0x000fc60004fc1670 */
[----:B------:R-:W-:Y:S01]  /*e0a0*/  @!P4 STG.E.U8 desc[UR16][R26.64+0xd1], R7 ;  /* 0x0000d1071a00c986 */ /* 0x000fe2000c101110 */
[----:B------:R-:W-:-:S03]  /*e0b0*/  ISETP.LT.OR P4, PT, R35, 0xda, !P0 ;  /* 0x000000da2300780c */ /* 0x000fc60004781670 */
[----:B------:R-:W-:Y:S01]  /*e0c0*/  @!P3 STG.E.U8 desc[UR16][R26.64+0xd0], R13 ;  /* 0x0000d00d1a00b986 */ /* 0x000fe2000c101110 */
[----:B0-----:R-:W-:-:S03]  /*e0d0*/  F2FP.SATFINITE.E4M3.F32.PACK_AB_MERGE_C R9, RZ, R3, RZ ;  /* 0x00000003ff09723e */ /* 0x001fc600048070ff */
[----:B------:R0:W-:Y:S04]  /*e0e0*/  @!P5 STG.E.U8 desc[UR16][R24.64+0xd8], R5 ;  /* 0x0000d8051800d986 */ /* 0x0001e8000c101110 */
[----:B------:R1:W-:Y:S01]  /*e0f0*/  @!P6 STG.E.U8 desc[UR16][R24.64+0xd9], R9 ;  /* 0x0000d9091800e986 */ /* 0x0003e2000c101110 */
[----:B------:R-:W-:-:S03]  /*e100*/  FMUL R0, R220, UR20 ;  /* 0x00000014dc007c20 */ /* 0x000fc60008400000 */
[----:B------:R-:W4:Y:S02]  /*e110*/  LDL.LU R220, [R1+0x58] ;  /* 0x0000580001dc7983 */ /* 0x000f240000300800 */
[----:B0-----:R-:W-:Y:S01]  /*e120*/  F2FP.SATFINITE.E4M3.F32.PACK_AB_MERGE_C R5, RZ, R0, RZ ;  /* 0x00000000ff05723e */ /* 0x001fe200048070ff */
[----:B------:R-:W-:Y:S02]  /*e130*/  FMUL R2, R221, UR20 ;  /* 0x00000014dd027c20 */ /* 0x000fe40008400000 */
[----:B------:R-:W4:Y:S03]  /*e140*/  LDL.LU R221, [R1+0x5c] ;  /* 0x00005c0001dd7983 */ /* 0x000f260000300800 */
[----:B------:R-:W-:Y:S01]  /*e150*/  F2FP.SATFINITE.E4M3.F32.PACK_AB_MERGE_C R7, RZ, R2, RZ ;  /* 0x00000002ff07723e */ /* 0x000fe200048070ff */
[----:B------:R0:W-:Y:S01]  /*e160*/  @!P4 STG.E.U8 desc[UR16][R26.64+0xd9], R5 ;  /* 0x0000d9051a00c986 */ /* 0x0001e2000c101110 */
[----:B------:R-:W-:-:S03]  /*e170*/  FMUL R3, R223, UR20 ;  /* 0x00000014df037c20 */ /* 0x000fc60008400000 */
[----:B------:R-:W4:Y:S02]  /*e180*/  LDL.LU R223, [R1+0x60] ;  /* 0x0000600001df7983 */ /* 0x000f240000300800 */
[----:B-1----:R-:W-:Y:S01]  /*e190*/  F2FP.SATFINITE.E4M3.F32.PACK_AB_MERGE_C R9, RZ, R3, RZ ;  /* 0x00000003ff09723e */ /* 0x002fe200048070ff */
[----:B---3--:R-:W-:Y:S02]  /*e1a0*/  FMUL R4, R222, UR20 ;  /* 0x00000014de047c20 */ /* 0x008fe40008400000 */
[----:B------:R-:W3:Y:S01]  /*e1b0*/  LDL.LU R222, [R1+0x64] ;  /* 0x0000640001de7983 */ /* 0x000ee20000300800 */
[----:B--2---:R-:W-:-:S03]  /*e1c0*/  FMUL R0, R224, UR20 ;  /* 0x00000014e0007c20 */ /* 0x004fc60008400000 */
[----:B------:R-:W2:Y:S01]  /*e1d0*/  LDL.LU R224, [R1+0x68] ;  /* 0x0000680001e07983 */ /* 0x000ea20000300800 */
[----:B----4-:R-:W-:Y:S01]  /*e1e0*/  FMUL R2, R225, UR20 ;  /* 0x00000014e1027c20 */ /* 0x010fe20008400000 */
[----:B0-----:R-:W-:Y:S02]  /*e1f0*/  F2FP.SATFINITE.E4M3.F32.PACK_AB_MERGE_C R5, RZ, R0, RZ ;  /* 0x00000000ff05723e */ /* 0x001fe400048070ff */
[----:B------:R-:W4:Y:S01]  /*e200*/  LDL.LU R225, [R1+0x6c] ;  /* 0x00006c0001e17983 */ /* 0x000f220000300800 */
[----:B------:R-:W-:-:S03]  /*e210*/  FMUL R3, R226, UR20 ;  /* 0x00000014e2037c20 */ /* 0x000fc60008400000 */
[----:B------:R-:W4:Y:S01]  /*e220*/  LDL.LU R226, [R1+0x70] ;  /* 0x0000700001e27983 */ /* 0x000f220000300800 */
[----:B------:R-:W-:-:S03]  /*e230*/  FMUL R0, R227, UR20 ;  /* 0x00000014e3007c20 */ /* 0x000fc60008400000 */
[----:B------:R-:W4:Y:S01]  /*e240*/  LDL.LU R227, [R1+0x74] ;  /* 0x0000740001e37983 */ /* 0x000f220000300800 */
[C---:B------:R-:W-:Y:S02]  /*e250*/  ISETP.LT.OR P3, PT, R35.reuse, 0xd9, !P0 ;  /* 0x000000d92300780c */ /* 0x040fe40004761670 */
[C---:B------:R-:W-:Y:S02]  /*e260*/  ISETP.LT.OR P5, PT, R35.reuse, 0xe1, !P1 ;  /* 0x000000e12300780c */ /* 0x040fe40004fa1670 */
[C---:B------:R-:W-:Y:S02]  /*e270*/  ISETP.LT.OR P6, PT, R35.reuse, 0xe2, !P1 ;  /* 0x000000e22300780c */ /* 0x040fe40004fc1670 */
[----:B------:R-:W-:-:S07]  /*e280*/  ISETP.LT.OR P4, PT, R35, 0xe2, !P0 ;  /* 0x000000e22300780c */ /* 0x000fce0004781670 */
[----:B------:R-:W-:Y:S01]  /*e290*/  @!P3 STG.E.U8 desc[UR16][R26.64+0xd8], R11 ;  /* 0x0000d80b1a00b986 */ /* 0x000fe2000c101110 */
[----:B------:R-:W-:-:S03]  /*e2a0*/  ISETP.LT.OR P3, PT, R35, 0xe1, !P0 ;  /* 0x000000e12300780c */ /* 0x000fc60004761670 */
[----:B------:R0:W-:Y:S01]  /*e2b0*/  @!P5 STG.E.U8 desc[UR16][R24.64+0xe0], R7 ;  /* 0x0000e0071800d986 */ /* 0x0001e2000c101110 */
[----:B------:R-:W-:-:S03]  /*e2c0*/  ISETP.LT.OR P5, PT, R35, 0xe9, !P1 ;  /* 0x000000e92300780c */ /* 0x000fc60004fa1670 */
[----:B------:R1:W-:Y:S01]  /*e2d0*/  @!P6 STG.E.U8 desc[UR16][R24.64+0xe1], R9 ;  /* 0x0000e1091800e986 */ /* 0x0003e2000c101110 */
[----:B------:R-:W-:Y:S02]  /*e2e0*/  ISETP.LT.OR P6, PT, R35, 0xea, !P1 ;  /* 0x000000ea2300780c */ /* 0x000fe40004fc1670 */
[----:B------:R-:W-:Y:S01]  /*e2f0*/  F2FP.SATFINITE.E4M3.F32.PACK_AB_MERGE_C R13, RZ, R4, RZ ;  /* 0x00000004ff0d723e */ /* 0x000fe200048070ff */
[----:B------:R1:W-:Y:S01]  /*e300*/  @!P4 STG.E.U8 desc[UR16][R26.64+0xe1], R5 ;  /* 0x0000e1051a00c986 */ /* 0x0003e2000c101110 */
[----:B0-----:R-:W-:-:S03]  /*e310*/  F2FP.SATFINITE.E4M3.F32.PACK_AB_MERGE_C R7, RZ, R2, RZ ;  /* 0x00000002ff07723e */ /* 0x001fc600048070ff */
[----:B------:R-:W-:Y:S01]  /*e320*/  @!P3 STG.E.U8 desc[UR16][R26.64+0xe0], R13 ;  /* 0x0000e00d1a00b986 */ /* 0x000fe2000c101110 */
[----:B-1----:R-:W-:-:S03]  /*e330*/  F2FP.SATFINITE.E4M3.F32.PACK_AB_MERGE_C R9, RZ, R3, RZ ;  /* 0x00000003ff09723e */ /* 0x002fc600048070ff */
[----:B------:R0:W-:Y:S01]  /*e340*/  @!P5 STG.E.U8 desc[UR16][R24.64+0xe8], R7 ;  /* 0x0000e8071800d986 */ /* 0x0001e2000c101110 */
[C---:B------:R-:W-:Y:S02]  /*e350*/  ISETP.LT.OR P3, PT, R35.reuse, 0xe9, !P0 ;  /* 0x000000e92300780c */ /* 0x040fe40004761670 */
[C---:B------:R-:W-:Y:S01]  /*e360*/  ISETP.LT.OR P4, PT, R35.reuse, 0xea, !P0 ;  /* 0x000000ea2300780c */ /* 0x040fe20004781670 */
[----:B------:R1:W-:Y:S01]  /*e370*/  @!P6 STG.E.U8 desc[UR16][R24.64+0xe9], R9 ;  /* 0x0000e9091800e986 */ /* 0x0003e2000c101110 */
[C---:B------:R-:W-:Y:S01]  /*e380*/  ISETP.LT.OR P5, PT, R35.reuse, 0xf1, !P1 ;  /* 0x000000f12300780c */ /* 0x040fe20004fa1670 */
[----:B------:R-:W-:Y:S01]  /*e390*/  FMUL R2, R218, UR20 ;  /* 0x00000014da027c20 */ /* 0x000fe20008400000 */
[----:B------:R-:W-:Y:S02]  /*e3a0*/  ISETP.LT.OR P6, PT, R35, 0xf2, !P1 ;  /* 0x000000f22300780c */ /* 0x000fe40004fc1670 */
[----:B------:R-:W-:Y:S02]  /*e3b0*/  F2FP.SATFINITE.E4M3.F32.PACK_AB_MERGE_C R11, RZ, R0, RZ ;  /* 0x00000000ff0b723e */ /* 0x000fe400048070ff */
[----:B------:R-:W-:-:S03]  /*e3c0*/  F2FP.SATFINITE.E4M3.F32.PACK_AB_MERGE_C R5, RZ, R2, RZ ;  /* 0x00000002ff05723e */ /* 0x000fc600048070ff */
[----:B------:R-:W-:Y:S01]  /*e3d0*/  @!P3 STG.E.U8 desc[UR16][R26.64+0xe8], R11 ;  /* 0x0000e80b1a00b986 */ /* 0x000fe2000c101110 */
[----:B------:R-:W-:-:S03]  /*e3e0*/  ISETP.LT.OR P3, PT, R35, 0xf1, !P0 ;  /* 0x000000f12300780c */ /* 0x000fc60004761670 */
[----:B------:R-:W-:Y:S01]  /*e3f0*/  @!P4 STG.E.U8 desc[UR16][R26.64+0xe9], R5 ;  /* 0x0000e9051a00c986 */ /* 0x000fe2000c101110 */
[C---:B------:R-:W-:Y:S02]  /*e400*/  ISETP.LT.OR P4, PT, R35.reuse, 0xf9, !P1 ;  /* 0x000000f92300780c */ /* 0x040fe40004f81670 */
[----:B------:R-:W-:Y:S01]  /*e410*/  ISETP.LT.OR P1, PT, R35, 0xfa, !P1 ;  /* 0x000000fa2300780c */ /* 0x000fe20004f21670 */
[----:B------:R-:W-:-:S05]  /*e420*/  FMUL R0, R220, UR20 ;  /* 0x00000014dc007c20 */ /* 0x000fca0008400000 */
[----:B0-----:R-:W-:-:S05]  /*e430*/  F2FP.SATFINITE.E4M3.F32.PACK_AB_MERGE_C R7, RZ, R0, RZ ;  /* 0x00000000ff07723e */ /* 0x001fca00048070ff */
[----:B------:R0:W-:Y:S01]  /*e440*/  @!P5 STG.E.U8 desc[UR16][R24.64+0xf0], R7 ;  /* 0x0000f0071800d986 */ /* 0x0001e2000c101110 */
[----:B------:R-:W-:-:S05]  /*e450*/  FMUL R3, R221, UR20 ;  /* 0x00000014dd037c20 */ /* 0x000fca0008400000 */
[----:B-1----:R-:W-:Y:S02]  /*e460*/  F2FP.SATFINITE.E4M3.F32.PACK_AB_MERGE_C R9, RZ, R3, RZ ;  /* 0x00000003ff09723e */ /* 0x002fe400048070ff */
[----:B------:R-:W-:-:S03]  /*e470*/  ISETP.LT.OR P5, PT, R35, 0xf2, !P0 ;  /* 0x000000f22300780c */ /* 0x000fc600047a1670 */
[----:B------:R1:W-:Y:S01]  /*e480*/  @!P6 STG.E.U8 desc[UR16][R24.64+0xf1], R9 ;  /* 0x0000f1091800e986 */ /* 0x0003e2000c101110 */
[C---:B------:R-:W-:Y:S02]  /*e490*/  ISETP.LT.OR P6, PT, R35.reuse, 0xf9, !P0 ;  /* 0x000000f92300780c */ /* 0x040fe400047c1670 */
[----:B------:R-:W-:Y:S01]  /*e4a0*/  ISETP.LT.OR P0, PT, R35, 0xfa, !P0 ;  /* 0x000000fa2300780c */ /* 0x000fe20004701670 */
[----:B------:R-:W-:-:S05]  /*e4b0*/  FMUL R0, R223, UR20 ;  /* 0x00000014df007c20 */ /* 0x000fca0008400000 */
[----:B------:R-:W-:-:S05]  /*e4c0*/  F2FP.SATFINITE.E4M3.F32.PACK_AB_MERGE_C R13, RZ, R0, RZ ;  /* 0x00000000ff0d723e */ /* 0x000fca00048070ff */
[----:B------:R0:W-:Y:S01]  /*e4d0*/  @!P3 STG.E.U8 desc[UR16][R26.64+0xf0], R13 ;  /* 0x0000f00d1a00b986 */ /* 0x0001e2000c101110 */
[----:B---3--:R-:W-:Y:S01]  /*e4e0*/  FMUL R0, R222, UR20 ;  /* 0x00000014de007c20 */ /* 0x008fe20008400000 */
[----:B--2---:R-:W-:Y:S01]  /*e4f0*/  FMUL R2, R224, UR20 ;  /* 0x00000014e0027c20 */ /* 0x004fe20008400000 */
[----:B----4-:R-:W-:-:S03]  /*e500*/  FMUL R3, R225, UR20 ;  /* 0x00000014e1037c20 */ /* 0x010fc60008400000 */
[----:B0-----:R-:W-:Y:S01]  /*e510*/  F2FP.SATFINITE.E4M3.F32.PACK_AB_MERGE_C R7, RZ, R0, RZ ;  /* 0x00000000ff07723e */ /* 0x001fe200048070ff */
[----:B------:R-:W-:Y:S01]  /*e520*/  FMUL R4, R226, UR20 ;  /* 0x00000014e2047c20 */ /* 0x000fe20008400000 */
[----:B------:R-:W-:Y:S01]  /*e530*/  FMUL R5, R227, UR20 ;  /* 0x00000014e3057c20 */ /* 0x000fe20008400000 */
[----:B-1----:R-:W-:Y:S02]  /*e540*/  F2FP.SATFINITE.E4M3.F32.PACK_AB_MERGE_C R9, RZ, R2, RZ ;  /* 0x00000002ff09723e */ /* 0x002fe400048070ff */
[----:B------:R-:W-:Y:S02]  /*e550*/  F2FP.SATFINITE.E4M3.F32.PACK_AB_MERGE_C R3, RZ, R3, RZ ;  /* 0x00000003ff03723e */ /* 0x000fe400048070ff */
[----:B------:R-:W-:Y:S02]  /*e560*/  F2FP.SATFINITE.E4M3.F32.PACK_AB_MERGE_C R11, RZ, R4, RZ ;  /* 0x00000004ff0b723e */ /* 0x000fe400048070ff */
[----:B------:R-:W-:Y:S01]  /*e570*/  F2FP.SATFINITE.E4M3.F32.PACK_AB_MERGE_C R5, RZ, R5, RZ ;  /* 0x00000005ff05723e */ /* 0x000fe200048070ff */
[----:B------:R0:W-:Y:S04]  /*e580*/  @!P5 STG.E.U8 desc[UR16][R26.64+0xf1], R7 ;  /* 0x0000f1071a00d986 */ /* 0x0001e8000c101110 */
[----:B------:R0:W-:Y:S04]  /*e590*/  @!P4 STG.E.U8 desc[UR16][R24.64+0xf8], R9 ;  /* 0x0000f8091800c986 */ /* 0x0001e8000c101110 */
[----:B------:R0:W-:Y:S04]  /*e5a0*/  @!P1 STG.E.U8 desc[UR16][R24.64+0xf9], R3 ;  /* 0x0000f90318009986 */ /* 0x0001e8000c101110 */
[----:B------:R0:W-:Y:S04]  /*e5b0*/  @!P6 STG.E.U8 desc[UR16][R26.64+0xf8], R11 ;  /* 0x0000f80b1a00e986 */ /* 0x0001e8000c101110 */
[----:B------:R0:W-:Y:S02]  /*e5c0*/  @!P0 STG.E.U8 desc[UR16][R26.64+0xf9], R5 ;  /* 0x0000f9051a008986 */ /* 0x0001e4000c101110 */
.L_x_296:
[----:B------:R-:W-:Y:S05]  /*e5d0*/  BSYNC B0 ;  /* 0x0000000000007941 */ /* 0x000fea0003800000 */
.L_x_38:
[----:B0-----:R-:W2:Y:S04]  /*e5e0*/  LDL.LU R3, [R1+0x80] ;  /* 0x0000800001037983 */ /* 0x001ea80000300800 */
[----:B-----5:R-:W2:Y:S01]  /*e5f0*/  LDL.LU R2, [R1+0x84] ;  /* 0x0000840001027983 */ /* 0x020ea20000300800 */
[----:B------:R-:W-:Y:S01]  /*e600*/  ULDC UR6, c[0x0][0xc] ;  /* 0x0000030000067ab9 */ /* 0x000fe20000000800 */
[----:B------:R-:W-:Y:S01]  /*e610*/  ULDC UR7, c[0x0][0x10] ;  /* 0x0000040000077ab9 */ /* 0x000fe20000000800 */
[----:B------:R-:W2:Y:S01]  /*e620*/  LDC R5, c[0x0][0x14] ;  /* 0x00000500ff057b82 */ /* 0x000ea20000000800 */
[----:B------:R-:W-:Y:S01]  /*e630*/  UIMAD.WIDE.U32 UR6, UR6, UR7, URZ ;  /* 0x00000007060672a5 */ /* 0x000fe2000f8e003f */
[----:B------:R-:W-:Y:S01]  /*e640*/  PRMT R0, RZ, 0x7610, R0 ;  /* 0x00007610ff007816 */ /* 0x000fe20000000000 */
[----:B------:R-:W-:-:S04]  /*e650*/  UMOV UR22, 0xffffffff ;  /* 0xffffffff00167882 */ /* 0x000fc80000000000 */
[----:B--2---:R-:W-:-:S04]  /*e660*/  IMAD.WIDE.U32 R2, R5, UR6, R2 ;  /* 0x0000000605027c25 */ /* 0x004fc8000f8e0002 */
[----:B------:R-:W-:Y:S01]  /*e670*/  IMAD R5, R5, UR7, RZ ;  /* 0x0000000705057c24 */ /* 0x000fe2000f8e02ff */
[----:B------:R-:W-:Y:S01]  /*e680*/  ULDC.64 UR6, c[0x0][0x650] ;  /* 0x0001940000067ab9 */ /* 0x000fe20000000a00 */
[----:B------:R-:W-:Y:S01]  /*e690*/  IMAD.MOV.U32 R19, RZ, RZ, R2 ;  /* 0x000000ffff137224 */ /* 0x000fe200078e0002 */
[----:B------:R-:W-:Y:S01]  /*e6a0*/  ISETP.GE.U32.AND P0, PT, R2, UR6, PT ;  /* 0x0000000602007c0c */ /* 0x000fe2000bf06070 */
[----:B------:R-:W-:Y:S02]  /*e6b0*/  IMAD.IADD R22, R3, 0x1, R5 ;  /* 0x0000000103167824 */ /* 0x000fe400078e0205 */
[----:B------:R-:W-:-:S03]  /*e6c0*/  IMAD.MOV.U32 R2, RZ, RZ, -0x1 ;  /* 0xffffffffff027424 */ /* 0x000fc600078e00ff */
[----:B------:R0:W-:Y:S01]  /*e6d0*/  STL [R1+0x80], R22 ;  /* 0x0000801601007387 */ /* 0x0001e20000100800 */
[----:B------:R-:W-:-:S03]  /*e6e0*/  ISETP.GE.U32.AND.EX P0, PT, R22, UR7, PT, P0 ;  /* 0x0000000716007c0c */ /* 0x000fc6000bf06100 */
[----:B------:R0:W-:Y:S04]  /*e6f0*/  STL [R1+0x84], R19 ;  /* 0x0000841301007387 */ /* 0x0001e80000100800 */
[----:B------:R0:W-:Y:S06]  /*e700*/  STL [R1+0x88], R2 ;  /* 0x0000880201007387 */ /* 0x0001ec0000100800 */
[----:B------:R-:W-:Y:S05]  /*e710*/  @P0 BRA `(.L_x_297) ;  /* 0x00000004006c0947 */ /* 0x000fea0003800000 */
[----:B------:R-:W2:Y:S01]  /*e720*/  S2R R14, SR_CTAID.X ;  /* 0x00000000000e7919 */ /* 0x000ea20000002500 */
[----:B------:R-:W5:Y:S01]  /*e730*/  LDC.64 R8, c[0x0][0x628] ;  /* 0x00018a00ff087b82 */ /* 0x000f620000000a00 */
[----:B------:R-:W-:Y:S01]  /*e740*/  ULDC UR6, c[0x0][0x150] ;  /* 0x0000540000067ab9 */ /* 0x000fe20000000800 */
[----:B------:R-:W-:Y:S01]  /*e750*/  IMAD.MOV.U32 R6, RZ, RZ, R19 ;  /* 0x000000ffff067224 */ /* 0x000fe200078e0013 */
[----:B------:R-:W0:Y:S01]  /*e760*/  S2R R16, SR_CTAID.Y ;  /* 0x0000000000107919 */ /* 0x000e220000002600 */
[----:B------:R-:W-:-:S04]  /*e770*/  IMAD.MOV.U32 R7, RZ, RZ, R22 ;  /* 0x000000ffff077224 */ /* 0x000fc800078e0016 */
[----:B------:R-:W0:Y:S08]  /*e780*/  LDC R17, c[0x0][0x144] ;  /* 0x00005100ff117b82 */ /* 0x000e300000000800 */
[----:B------:R-:W0:Y:S08]  /*e790*/  LDC R10, c[0x0][0x630] ;  /* 0x00018c00ff0a7b82 */ /* 0x000e300000000800 */
[----:B------:R-:W0:Y:S01]  /*e7a0*/  LDC.64 R12, c[0x0][0x620] ;  /* 0x00018800ff0c7b82 */ /* 0x000e220000000a00 */
[----:B-----5:R-:W-:-:S04]  /*e7b0*/  ISETP.NE.U32.AND P0, PT, R8, RZ, PT ;  /* 0x000000ff0800720c */ /* 0x020fc80003f05070 */
[----:B------:R-:W-:Y:S02]  /*e7c0*/  ISETP.NE.AND.EX P0, PT, R9, RZ, PT, P0 ;  /* 0x000000ff0900720c */ /* 0x000fe40003f05300 */
[----:B--2---:R-:W-:-:S05]  /*e7d0*/  I2FP.F32.U32 R0, R14 ;  /* 0x0000000e00007245 */ /* 0x004fca0000201000 */
[----:B------:R-:W-:-:S04]  /*e7e0*/  FMUL R0, R0, UR6 ;  /* 0x0000000600007c20 */ /* 0x000fc80008400000 */
[----:B------:R2:W0:Y:S02]  /*e7f0*/  F2I.U32.TRUNC.NTZ R15, R0 ;  /* 0x00000000000f7305 */ /* 0x000424000020f000 */
[----:B------:R-:W-:Y:S05]  /*e800*/  @!P0 BRA `(.L_x_298) ;  /* 0x0000000000288947 */ /* 0x000fea0003800000 */
[----:B--2---:R-:W2:Y:S02]  /*e810*/  LDC R0, c[0x0][0x634] ;  /* 0x00018d00ff007b82 */ /* 0x004ea40000000800 */
[----:B--2---:R-:W-:-:S05]  /*e820*/  IADD3 R7, P0, R19, R0, RZ ;  /* 0x0000000013077210 */ /* 0x004fca0007f1e0ff */
[----:B------:R-:W-:-:S04]  /*e830*/  IMAD.X R11, RZ, RZ, R22, P0 ;  /* 0x000000ffff0b7224 */ /* 0x000fc800000e0616 */
[----:B0-----:R-:W-:-:S04]  /*e840*/  IMAD.WIDE.U32 R2, R11, R8, RZ ;  /* 0x000000080b027225 */ /* 0x001fc800078e00ff */
[----:B------:R-:W-:-:S04]  /*e850*/  IMAD.WIDE.U32 R4, P0, R7, R9, R2 ;  /* 0x0000000907047225 */ /* 0x000fc80007800002 */
[----:B------:R-:W-:-:S04]  /*e860*/  IMAD.WIDE.U32 R2, R7, R8, RZ ;  /* 0x0000000807027225 */ /* 0x000fc800078e00ff */
[----:B------:R-:W-:Y:S01]  /*e870*/  IMAD.X R7, RZ, RZ, RZ, P0 ;  /* 0x000000ffff077224 */ /* 0x000fe200000e06ff */
[----:B------:R-:W-:Y:S01]  /*e880*/  IADD3 RZ, P0, R3, R4, RZ ;  /* 0x0000000403ff7210 */ /* 0x000fe20007f1e0ff */
[----:B------:R-:W-:-:S04]  /*e890*/  IMAD.MOV.U32 R6, RZ, RZ, R5 ;  /* 0x000000ffff067224 */ /* 0x000fc800078e0005 */
[----:B------:R-:W-:-:S08]  /*e8a0*/  IMAD.WIDE.U32.X R6, R11, R9, R6, P0 ;  /* 0x000000090b067225 */ /* 0x000fd000000e0406 */
.L_x_298:
[-CC-:B0-----:R-:W-:Y:S01]  /*e8b0*/  SHF.R.U64 R24, R6, R10.reuse, R7.reuse ;  /* 0x0000000a06187219 */ /* 0x181fe20000001207 */
[----:B------:R-:W0:Y:S01]  /*e8c0*/  LDC.64 R20, c[0x0][0x640] ;  /* 0x00019000ff147b82 */ /* 0x000e220000000a00 */
[----:B--2---:R-:W-:Y:S01]  /*e8d0*/  SHF.R.U32.HI R0, RZ, R10, R7 ;  /* 0x0000000aff007219 */ /* 0x004fe20000011607 */
[----:B------:R-:W-:Y:S01]  /*e8e0*/  IMAD.MOV.U32 R2, RZ, RZ, R19 ;  /* 0x000000ffff027224 */ /* 0x000fe200078e0013 */
[----:B------:R-:W-:Y:S01]  /*e8f0*/  IADD3 R5, P0, RZ, -R24, RZ ;  /* 0x80000018ff057210 */ /* 0x000fe20007f1e0ff */
[----:B------:R-:W-:Y:S01]  /*e900*/  IMAD.MOV R15, RZ, RZ, -R15 ;  /* 0x000000ffff0f7224 */ /* 0x000fe200078e0a0f */
[----:B------:R-:W-:Y:S01]  /*e910*/  ULDC UR6, c[0x0][0x154] ;  /* 0x0000550000067ab9 */ /* 0x000fe20000000800 */
[----:B------:R-:W-:Y:S02]  /*e920*/  IMAD.MOV.U32 R7, RZ, RZ, 0x1 ;  /* 0x00000001ff077424 */ /* 0x000fe400078e00ff */
[----:B------:R-:W2:Y:S01]  /*e930*/  LDC R4, c[0x0][0x618] ;  /* 0x00018600ff047b82 */ /* 0x000ea20000000800 */
[----:B------:R-:W-:-:S02]  /*e940*/  IMAD.X R3, RZ, RZ, ~R0, P0 ;  /* 0x000000ffff037224 */ /* 0x000fc400000e0e00 */
[----:B------:R-:W-:Y:S02]  /*e950*/  IMAD R15, R17, R15, R14 ;  /* 0x0000000f110f7224 */ /* 0x000fe400078e020e */
[-C--:B------:R-:W-:Y:S02]  /*e960*/  IMAD R0, R3, R12.reuse, RZ ;  /* 0x0000000c03007224 */ /* 0x080fe400078e02ff */
[----:B------:R-:W-:Y:S01]  /*e970*/  IMAD.MOV.U32 R3, RZ, RZ, R22 ;  /* 0x000000ffff037224 */ /* 0x000fe200078e0016 */
[----:B------:R-:W5:Y:S01]  /*e980*/  LDC R6, c[0x0][0x608] ;  /* 0x00018200ff067b82 */ /* 0x000f620000000800 */
[----:B------:R-:W-:-:S04]  /*e990*/  IMAD.WIDE.U32 R2, R5, R12, R2 ;  /* 0x0000000c05027225 */ /* 0x000fc800078e0002 */
[----:B------:R-:W-:-:S03]  /*e9a0*/  IMAD R5, R5, R13, R0 ;  /* 0x0000000d05057224 */ /* 0x000fc600078e0200 */
[----:B------:R-:W1:Y:S01]  /*e9b0*/  LDC R18, c[0x0][0x658] ;  /* 0x00019600ff127b82 */ /* 0x000e620000000800 */
[----:B------:R-:W-:Y:S01]  /*e9c0*/  I2FP.F32.U32 R0, R16 ;  /* 0x0000001000007245 */ /* 0x000fe20000201000 */
[----:B------:R-:W-:Y:S01]  /*e9d0*/  IMAD.IADD R3, R3, 0x1, R5 ;  /* 0x0000000103037824 */ /* 0x000fe200078e0205 */
[----:B0-----:R-:W-:Y:S01]  /*e9e0*/  ISETP.NE.U32.AND P0, PT, R20, RZ, PT ;  /* 0x000000ff1400720c */ /* 0x001fe20003f05070 */
[----:B------:R-:W-:Y:S02]  /*e9f0*/  IMAD.MOV.U32 R5, RZ, RZ, -0x1 ;  /* 0xffffffffff057424 */ /* 0x000fe400078e00ff */
[----:B------:R-:W-:Y:S02]  /*ea00*/  FMUL R0, R0, UR6 ;  /* 0x0000000600007c20 */ /* 0x000fe40008400000 */
[----:B------:R-:W0:Y:S01]  /*ea10*/  LDC R13, c[0x0][0x148] ;  /* 0x00005200ff0d7b82 */ /* 0x000e220000000800 */
[----:B--2---:R-:W-:Y:S01]  /*ea20*/  SHF.R.U64 R10, R2, R4, R3 ;  /* 0x00000004020a7219 */ /* 0x004fe20000001203 */
[----:B------:R2:W0:Y:S01]  /*ea30*/  F2I.U32.TRUNC.NTZ R12, R0 ;  /* 0x00000000000c7305 */ /* 0x000422000020f000 */
[----:B------:R-:W-:-:S02]  /*ea40*/  ISETP.NE.AND.EX P0, PT, R21, RZ, PT, P0 ;  /* 0x000000ff1500720c */ /* 0x000fc40003f05300 */
[----:B------:R-:W-:-:S03]  /*ea50*/  SHF.R.U32.HI R3, RZ, R4, R3 ;  /* 0x00000004ff037219 */ /* 0x000fc60000011603 */
[----:B------:R-:W0:Y:S01]  /*ea60*/  LDC R14, c[0x0][0x600] ;  /* 0x00018000ff0e7b82 */ /* 0x000e220000000800 */
[-CC-:B-----5:R-:W-:Y:S02]  /*ea70*/  SHF.R.U64 R8, R10, R6.reuse, R3.reuse ;  /* 0x000000060a087219 */ /* 0x1a0fe40000001203 */
[----:B------:R-:W-:-:S05]  /*ea80*/  SHF.R.U32.HI R3, RZ, R6, R3 ;  /* 0x00000006ff037219 */ /* 0x000fca0000011603 */
[----:B------:R-:W0:Y:S01]  /*ea90*/  LDC R19, c[0x0][0x648] ;  /* 0x00019200ff137b82 */ /* 0x000e220000000800 */
[-CC-:B-1----:R-:W-:Y:S02]  /*eaa0*/  SHF.R.U64 R11, R8, R18.reuse, R3.reuse ;  /* 0x00000012080b7219 */ /* 0x182fe40000001203 */
[-C--:B------:R-:W-:Y:S02]  /*eab0*/  SHF.L.U32 R5, R5, R18.reuse, RZ ;  /* 0x0000001205057219 */ /* 0x080fe400000006ff */
[-C--:B------:R-:W-:Y:S01]  /*eac0*/  SHF.R.U32.HI R3, RZ, R18.reuse, R3 ;  /* 0x00000012ff037219 */ /* 0x080fe20000011603 */
[----:B------:R-:W-:Y:S01]  /*ead0*/  IMAD.MOV.U32 R2, RZ, RZ, R11 ;  /* 0x000000ffff027224 */ /* 0x000fe200078e000b */
[----:B------:R-:W-:Y:S01]  /*eae0*/  SHF.L.U32 R34, R7, R18, RZ ;  /* 0x0000001207227219 */ /* 0x000fe200000006ff */
[----:B------:R-:W1:Y:S01]  /*eaf0*/  LDC R22, c[0x0][0x638] ;  /* 0x00018e00ff167b82 */ /* 0x000e620000000800 */
[----:B------:R-:W-:-:S07]  /*eb00*/  LOP3.LUT R17, RZ, R5, RZ, 0x33, !PT ;  /* 0x00000005ff117212 */ /* 0x000fce00078e33ff */
[----:B------:R-:W0:Y:S01]  /*eb10*/  LDC R23, c[0x0][0x610] ;  /* 0x00018400ff177b82 */ /* 0x000e220000000800 */
[----:B--2---:R-:W-:Y:S05]  /*eb20*/  @!P0 BRA `(.L_x_299) ;  /* 0x0000000000288947 */ /* 0x004fea0003800000 */
[----:B------:R-:W2:Y:S02]  /*eb30*/  LDC R0, c[0x0][0x64c] ;  /* 0x00019300ff007b82 */ /* 0x000ea40000000800 */
[----:B--2---:R-:W-:-:S05]  /*eb40*/  IADD3 R7, P0, R11, R0, RZ ;  /* 0x000000000b077210 */ /* 0x004fca0007f1e0ff */
        /* <DEDUP_REMOVED lines=8> */
.L_x_299:
[----:B0-----:R-:W-:Y:S01]  /*ebd0*/  SHF.R.U64 R0, R2, R19, R3 ;  /* 0x0000001302007219 */ /* 0x001fe20000001203 */
[----:B------:R-:W-:Y:S01]  /*ebe0*/  VIADD R3, R14, 0xffffffff ;  /* 0xffffffff0e037836 */ /* 0x000fe20000000000 */
[----:B------:R-:W-:Y:S01]  /*ebf0*/  LOP3.LUT R5, R8, R17, RZ, 0xc0, !PT ;  /* 0x0000001108057212 */ /* 0x000fe200078ec0ff */
[----:B------:R-:W-:Y:S01]  /*ec00*/  IMAD.MOV R12, RZ, RZ, -R12 ;  /* 0x000000ffff0c7224 */ /* 0x000fe200078e0a0c */
[----:B------:R-:W-:Y:S01]  /*ec10*/  R2UR UR22, R24 ;  /* 0x00000000181672ca */ /* 0x000fe200000e0000 */
[----:B------:R-:W-:Y:S01]  /*ec20*/  IMAD.MOV R2, RZ, RZ, -R0 ;  /* 0x000000ffff027224 */ /* 0x000fe200078e0a00 */
[----:B------:R-:W-:Y:S01]  /*ec30*/  LOP3.LUT R3, R10, R3, RZ, 0xc0, !PT ;  /* 0x000000030a037212 */ /* 0x000fe200078ec0ff */
[----:B------:R-:W-:Y:S02]  /*ec40*/  IMAD R34, R34, R0, R5 ;  /* 0x0000000022227224 */ /* 0x000fe400078e0205 */
[----:B------:R-:W-:Y:S02]  /*ec50*/  @P2 IMAD R15, R13, R12, R16 ;  /* 0x0000000c0d0f2224 */ /* 0x000fe400078e0210 */
[----:B-1----:R-:W-:-:S02]  /*ec60*/  IMAD R0, R2, R22, R11 ;  /* 0x0000001602007224 */ /* 0x002fc400078e020b */
[----:B------:R-:W-:Y:S02]  /*ec70*/  IMAD R34, R34, R23, R15 ;  /* 0x0000001722227224 */ /* 0x000fe400078e020f */
[----:B------:R-:W-:Y:S02]  /*ec80*/  IMAD R3, R0, R14, R3 ;  /* 0x0000000e00037224 */ /* 0x000fe400078e0203 */
[----:B------:R-:W-:-:S03]  /*ec90*/  IMAD.MOV.U32 R0, RZ, RZ, 0x1 ;  /* 0x00000001ff007424 */ /* 0x000fc600078e00ff */
[----:B------:R-:W-:Y:S02]  /*eca0*/  SEL R2, R3, R34, !P2 ;  /* 0x0000002203027207 */ /* 0x000fe40005000000 */
[----:B------:R-:W-:-:S03]  /*ecb0*/  SEL R34, R34, R3, !P2 ;  /* 0x0000000322227207 */ /* 0x000fc60005000000 */
[----:B------:R2:W-:Y:S04]  /*ecc0*/  STL [R1+0x88], R2 ;  /* 0x0000880201007387 */ /* 0x0005e80000100800 */
.L_x_297:
[----:B------:R0:W-:Y:S01]  /*ecd0*/  STL [R1+0x8c], R34 ;  /* 0x00008c2201007387 */ /* 0x0001e20000100800 */
[----:B------:R-:W-:-:S13]  /*ece0*/  LOP3.LUT P0, RZ, R0, 0xff, RZ, 0xc0, !PT ;  /* 0x000000ff00ff7812 */ /* 0x000fda000780c0ff */
[----:B0-----:R-:W-:Y:S05]  /*ecf0*/  @P0 BRA `(.L_x_300) ;  /* 0xffffff2400b00947 */ /* 0x001fea000383ffff */
[----:B------:R-:W-:Y:S05]  /*ed00*/  EXIT ;  /* 0x000000000000794d */ /* 0x000fea0003800000 */
.L_x_8:
[----:B------:R-:W2:Y:S01]  /*ed10*/  LDL R22, [R1+0x84] ;  /* 0x0000840001167983 */ /* 0x000ea20000100800 */
[----:B------:R-:W-:-:S03]  /*ed20*/  ULDC.64 UR4, c[0x0][0x650] ;  /* 0x0001940000047ab9 */ /* 0x000fc60000000a00 */
[----:B0-----:R-:W3:Y:S01]  /*ed30*/  LDL R23, [R1+0x80] ;  /* 0x0000800001177983 */ /* 0x001ee20000100800 */
[----:B------:R-:W-:Y:S01]  /*ed40*/  PRMT R4, RZ, 0x7610, R4 ;  /* 0x00007610ff047816 */ /* 0x000fe20000000004 */
[----:B------:R-:W-:Y:S02]  /*ed50*/  IMAD.MOV.U32 R5, RZ, RZ, -0x1 ;  /* 0xffffffffff057424 */ /* 0x000fe400078e00ff */
[----:B------:R-:W-:Y:S02]  /*ed60*/  IMAD.MOV.U32 R7, RZ, RZ, -0x1 ;  /* 0xffffffffff077424 */ /* 0x000fe400078e00ff */
[----:B------:R-:W-:Y:S01]  /*ed70*/  IMAD.MOV.U32 R6, RZ, RZ, -0x1 ;  /* 0xffffffffff067424 */ /* 0x000fe200078e00ff */
[----:B--2---:R-:W-:-:S04]  /*ed80*/  ISETP.GE.U32.AND P0, PT, R22, UR4, PT ;  /* 0x0000000416007c0c */ /* 0x004fc8000bf06070 */
[----:B---3--:R-:W-:-:S13]  /*ed90*/  ISETP.GE.U32.AND.EX P0, PT, R23, UR5, PT, P0 ;  /* 0x0000000517007c0c */ /* 0x008fda000bf06100 */
[----:B------:R-:W-:Y:S05]  /*eda0*/  @P0 BRA `(.L_x_301) ;  /* 0x00000004002c0947 */ /* 0x000fea0003800000 */
[----:B------:R-:W0:Y:S01]  /*edb0*/  LDC.64 R14, c[0x0][0x628] ;  /* 0x00018a00ff0e7b82 */ /* 0x000e220000000a00 */
[----:B------:R-:W-:Y:S02]  /*edc0*/  IMAD.MOV.U32 R8, RZ, RZ, R22 ;  /* 0x000000ffff087224 */ /* 0x000fe400078e0016 */
[----:B------:R-:W-:-:S05]  /*edd0*/  IMAD.MOV.U32 R9, RZ, RZ, R23 ;  /* 0x000000ffff097224 */ /* 0x000fca00078e0017 */
[----:B------:R-:W1:Y:S08]  /*ede0*/  LDC R10, c[0x0][0x630] ;  /* 0x00018c00ff0a7b82 */ /* 0x000e700000000800 */
[----:B------:R-:W2:Y:S01]  /*edf0*/  LDC.64 R16, c[0x0][0x620] ;  /* 0x00018800ff107b82 */ /* 0x000ea20000000a00 */
[----:B0-----:R-:W-:-:S04]  /*ee00*/  ISETP.NE.U32.AND P0, PT, R14, RZ, PT ;  /* 0x000000ff0e00720c */ /* 0x001fc80003f05070 */
[----:B------:R-:W-:-:S13]  /*ee10*/  ISETP.NE.AND.EX P0, PT, R15, RZ, PT, P0 ;  /* 0x000000ff0f00720c */ /* 0x000fda0003f05300 */
[----:B-12---:R-:W-:Y:S05]  /*ee20*/  @!P0 BRA `(.L_x_302) ;  /* 0x0000000000288947 */ /* 0x006fea0003800000 */
[----:B------:R-:W0:Y:S02]  /*ee30*/  LDC R4, c[0x0][0x634] ;  /* 0x00018d00ff047b82 */ /* 0x000e240000000800 */
[----:B0-----:R-:W-:-:S05]  /*ee40*/  IADD3 R9, P0, R22, R4, RZ ;  /* 0x0000000416097210 */ /* 0x001fca0007f1e0ff */
        /* <DEDUP_REMOVED lines=8> */
.L_x_302:
[----:B------:R-:W0:Y:S01]  /*eed0*/  LDC.64 R20, c[0x0][0x640] ;  /* 0x00019000ff147b82 */ /* 0x000e220000000a00 */
[-CC-:B------:R-:W-:Y:S02]  /*eee0*/  SHF.R.U64 R14, R8, R10.reuse, R9.reuse ;  /* 0x0000000a080e7219 */ /* 0x180fe40000001209 */
[----:B------:R-:W-:Y:S02]  /*eef0*/  SHF.R.U32.HI R4, RZ, R10, R9 ;  /* 0x0000000aff047219 */ /* 0x000fe40000011609 */
[----:B------:R-:W-:-:S03]  /*ef00*/  IADD3 R7, P0, RZ, -R14, RZ ;  /* 0x8000000eff077210 */ /* 0x000fc60007f1e0ff */
[----:B------:R-:W1:Y:S02]  /*ef10*/  LDC R8, c[0x0][0x618] ;  /* 0x00018600ff087b82 */ /* 0x000e640000000800 */
[----:B------:R-:W-:Y:S02]  /*ef20*/  IMAD.X R5, RZ, RZ, ~R4, P0 ;  /* 0x000000ffff057224 */ /* 0x000fe400000e0e04 */
[----:B------:R-:W-:Y:S02]  /*ef30*/  IMAD.MOV.U32 R4, RZ, RZ, R22 ;  /* 0x000000ffff047224 */ /* 0x000fe400078e0016 */
[-C--:B------:R-:W-:Y:S02]  /*ef40*/  IMAD R6, R5, R16.reuse, RZ ;  /* 0x0000001005067224 */ /* 0x080fe400078e02ff */
[----:B------:R-:W2:Y:S01]  /*ef50*/  LDC R18, c[0x0][0x608] ;  /* 0x00018200ff127b82 */ /* 0x000ea20000000800 */
[----:B------:R-:W-:Y:S02]  /*ef60*/  IMAD.MOV.U32 R5, RZ, RZ, R23 ;  /* 0x000000ffff057224 */ /* 0x000fe400078e0017 */
[----:B------:R-:W-:-:S05]  /*ef70*/  IMAD.WIDE.U32 R4, R7, R16, R4 ;  /* 0x0000001007047225 */ /* 0x000fca00078e0004 */
[----:B------:R-:W3:Y:S01]  /*ef80*/  LDC R19, c[0x0][0x658] ;  /* 0x00019600ff137b82 */ /* 0x000ee20000000800 */
[----:B------:R-:W-:Y:S01]  /*ef90*/  IMAD R7, R7, R17, R6 ;  /* 0x0000001107077224 */ /* 0x000fe200078e0206 */
[----:B0-----:R-:W-:Y:S01]  /*efa0*/  ISETP.NE.U32.AND P0, PT, R20, RZ, PT ;  /* 0x000000ff1400720c */ /* 0x001fe20003f05070 */
[----:B------:R-:W-:Y:S02]  /*efb0*/  IMAD.MOV.U32 R6, RZ, RZ, -0x1 ;  /* 0xffffffffff067424 */ /* 0x000fe400078e00ff */
[----:B------:R-:W-:Y:S01]  /*efc0*/  IMAD.IADD R5, R5, 0x1, R7 ;  /* 0x0000000105057824 */ /* 0x000fe200078e0207 */
[----:B------:R-:W-:Y:S02]  /*efd0*/  ISETP.NE.AND.EX P0, PT, R21, RZ, PT, P0 ;  /* 0x000000ff1500720c */ /* 0x000fe40003f05300 */
[----:B------:R-:W0:Y:S02]  /*efe0*/  LDC R17, c[0x0][0x600] ;  /* 0x00018000ff117b82 */ /* 0x000e240000000800 */
[----:B-1----:R-:W-:-:S02]  /*eff0*/  SHF.R.U64 R10, R4, R8, R5 ;  /* 0x00000008040a7219 */ /* 0x002fc40000001205 */
[----:B------:R-:W-:-:S04]  /*f000*/  SHF.R.U32.HI R5, RZ, R8, R5 ;  /* 0x00000008ff057219 */ /* 0x000fc80000011605 */
[----:B------:R-:W1:Y:S01]  /*f010*/  LDC R22, c[0x0][0x648] ;  /* 0x00019200ff167b82 */ /* 0x000e620000000800 */
[-CC-:B--2---:R-:W-:Y:S02]  /*f020*/  SHF.R.U64 R15, R10, R18.reuse, R5.reuse ;  /* 0x000000120a0f7219 */ /* 0x184fe40000001205 */
[----:B------:R-:W-:Y:S01]  /*f030*/  SHF.R.U32.HI R4, RZ, R18, R5 ;  /* 0x00000012ff047219 */ /* 0x000fe20000011605 */
[----:B------:R-:W-:-:S04]  /*f040*/  IMAD.MOV.U32 R18, RZ, RZ, 0x1 ;  /* 0x00000001ff127424 */ /* 0x000fc800078e00ff */
[----:B------:R-:W2:Y:S01]  /*f050*/  LDC R23, c[0x0][0x638] ;  /* 0x00018e00ff177b82 */ /* 0x000ea20000000800 */
[-CC-:B---3--:R-:W-:Y:S02]  /*f060*/  SHF.R.U64 R16, R15, R19.reuse, R4.reuse ;  /* 0x000000130f107219 */ /* 0x188fe40000001204 */
[-C--:B------:R-:W-:Y:S02]  /*f070*/  SHF.L.U32 R6, R6, R19.reuse, RZ ;  /* 0x0000001306067219 */ /* 0x080fe400000006ff */
[----:B------:R-:W-:Y:S01]  /*f080*/  SHF.R.U32.HI R5, RZ, R19, R4 ;  /* 0x00000013ff057219 */ /* 0x000fe20000011604 */
[----:B------:R-:W-:Y:S01]  /*f090*/  IMAD.MOV.U32 R4, RZ, RZ, R16 ;  /* 0x000000ffff047224 */ /* 0x000fe200078e0010 */
[----:B------:R-:W-:Y:S01]  /*f0a0*/  LOP3.LUT R24, RZ, R6, RZ, 0x33, !PT ;  /* 0x00000006ff187212 */ /* 0x000fe200078e33ff */
[----:B------:R-:W3:Y:S01]  /*f0b0*/  LDC R25, c[0x0][0x610] ;  /* 0x00018400ff197b82 */ /* 0x000ee20000000800 */
[----:B------:R-:W-:Y:S05]  /*f0c0*/  @!P0 BRA `(.L_x_303) ;  /* 0x0000000000288947 */ /* 0x000fea0003800000 */
        /* <DEDUP_REMOVED lines=10> */
.L_x_303:
[----:B-1----:R-:W-:Y:S01]  /*f170*/  SHF.R.U64 R4, R4, R22, R5 ;  /* 0x0000001604047219 */ /* 0x002fe20000001205 */
[----:B0-----:R-:W-:Y:S01]  /*f180*/  VIADD R7, R17, 0xffffffff ;  /* 0xffffffff11077836 */ /* 0x001fe20000000000 */
[----:B------:R-:W-:Y:S01]  /*f190*/  SHF.L.U32 R18, R18, R19, RZ ;  /* 0x0000001312127219 */ /* 0x000fe200000006ff */
[----:B------:R-:W-:Y:S01]  /*f1a0*/  @P2 IMAD R0, R11, R12, R2 ;  /* 0x0000000c0b002224 */ /* 0x000fe200078e0202 */
[----:B------:R-:W-:Y:S01]  /*f1b0*/  LOP3.LUT R3, R15, R24, RZ, 0xc0, !PT ;  /* 0x000000180f037212 */ /* 0x000fe200078ec0ff */
[----:B------:R-:W-:Y:S01]  /*f1c0*/  IMAD.MOV R5, RZ, RZ, -R4 ;  /* 0x000000ffff057224 */ /* 0x000fe200078e0a04 */
[----:B------:R-:W-:Y:S01]  /*f1d0*/  LOP3.LUT R7, R10, R7, RZ, 0xc0, !PT ;  /* 0x000000070a077212 */ /* 0x000fe200078ec0ff */
[----:B------:R-:W-:Y:S02]  /*f1e0*/  IMAD.MOV.U32 R6, RZ, RZ, R14 ;  /* 0x000000ffff067224 */ /* 0x000fe400078e000e */
[----:B------:R-:W-:Y:S02]  /*f1f0*/  IMAD R3, R18, R4, R3 ;  /* 0x0000000412037224 */ /* 0x000fe400078e0203 */
[----:B--2---:R-:W-:-:S02]  /*f200*/  IMAD R2, R5, R23, R16 ;  /* 0x0000001705027224 */ /* 0x004fc400078e0210 */
[----:B---3--:R-:W-:Y:S02]  /*f210*/  IMAD R0, R3, R25, R0 ;  /* 0x0000001903007224 */ /* 0x008fe400078e0200 */
[----:B------:R-:W-:Y:S02]  /*f220*/  IMAD R5, R2, R17, R7 ;  /* 0x0000001102057224 */ /* 0x000fe400078e0207 */
[----:B------:R-:W-:-:S03]  /*f230*/  IMAD.MOV.U32 R4, RZ, RZ, 0x1 ;  /* 0x00000001ff047424 */ /* 0x000fc600078e00ff */
[----:B------:R-:W-:Y:S02]  /*f240*/  SEL R7, R5, R0, !P2 ;  /* 0x0000000005077207 */ /* 0x000fe40005000000 */
[----:B------:R-:W-:-:S07]  /*f250*/  SEL R5, R0, R5, !P2 ;  /* 0x0000000500057207 */ /* 0x000fce0005000000 */
.L_x_301:
[----:B------:R-:W-:-:S08]  /*f260*/  NOP ;  /* 0x0000000000007918 */ /* 0x000fd00000000000 */
[----:B------:R-:W0:-:S00]  /*f270*/  USETMAXREG.DEALLOC.CTAPOOL 0x28 ;  /* 0x00000028000079c8 */ /* 0x000e0000080e0500 */
[----:B------:R-:W-:-:S13]  /*f280*/  ISETP.NE.AND P0, PT, RZ, UR8, PT ;  /* 0x00000008ff007c0c */ /* 0x000fda000bf05270 */
[----:B------:R-:W-:Y:S05]  /*f290*/  @P0 EXIT ;  /* 0x000000000000094d */ /* 0x000fea0003800000 */
[----:B0-----:R-:W-:Y:S01]  /*f2a0*/  LOP3.LUT P0, RZ, R4, 0xff, RZ, 0xc0, !PT ;  /* 0x000000ff04ff7812 */ /* 0x001fe2000780c0ff */
[----:B------:R-:W-:Y:S02]  /*f2b0*/  IMAD.MOV.U32 R9, RZ, RZ, 0x1 ;  /* 0x00000001ff097424 */ /* 0x000fe400078e00ff */
[----:B------:R-:W-:-:S10]  /*f2c0*/  IMAD.MOV.U32 R10, RZ, RZ, RZ ;  /* 0x000000ffff0a7224 */ /* 0x000fd400078e00ff */
[----:B------:R-:W-:Y:S05]  /*f2d0*/  @!P0 BRA `(.L_x_304) ;  /* 0x0000000c00608947 */ /* 0x000fea0003800000 */
[----:B------:R-:W0:Y:S01]  /*f2e0*/  S2R R0, SR_CgaCtaId ;  /* 0x0000000000007919 */ /* 0x000e220000008800 */
[----:B------:R-:W-:Y:S01]  /*f2f0*/  ULDC UR4, c[0x0][0x28c] ;  /* 0x0000a30000047ab9 */ /* 0x000fe20000000800 */
[----:B------:R-:W-:Y:S01]  /*f300*/  ULDC UR6, c[0x0][0x658] ;  /* 0x0001960000067ab9 */ /* 0x000fe20000000800 */
[----:B------:R-:W-:Y:S01]  /*f310*/  UIADD3 UR10, UR4, 0x3f, URZ ;  /* 0x0000003f040a7890 */ /* 0x000fe2000fffe03f */
[----:B------:R-:W-:Y:S01]  /*f320*/  BSSY B0, `(.L_x_304) ;  /* 0x00000d3000007945 */ /* 0x000fe20003800000 */
[----:B------:R-:W-:Y:S01]  /*f330*/  UMOV UR7, 0xffffffff ;  /* 0xffffffff00077882 */ /* 0x000fe20000000000 */
[----:B------:R-:W-:Y:S01]  /*f340*/  ULDC UR5, c[0x0][0x600] ;  /* 0x0001800000057ab9 */ /* 0x000fe20000000800 */
[----:B------:R-:W-:Y:S01]  /*f350*/  UMOV UR9, 0x1 ;  /* 0x0000000100097882 */ /* 0x000fe20000000000 */
[----:B------:R-:W-:Y:S01]  /*f360*/  USHF.L.U32 UR7, UR7, UR6, URZ ;  /* 0x0000000607077299 */ /* 0x000fe2000800063f */
[----:B------:R-:W-:Y:S01]  /*f370*/  IMAD.MOV.U32 R12, RZ, RZ, 0x1 ;  /* 0x00000001ff0c7424 */ /* 0x000fe200078e00ff */
[----:B------:R-:W-:Y:S01]  /*f380*/  UIADD3 UR4, UR5, -0x1, URZ ;  /* 0xffffffff05047890 */ /* 0x000fe2000fffe03f */
[----:B------:R-:W-:Y:S01]  /*f390*/  IMAD.MOV.U32 R9, RZ, RZ, 0x1 ;  /* 0x00000001ff097424 */ /* 0x000fe200078e00ff */
[----:B------:R-:W-:Y:S01]  /*f3a0*/  USHF.R.S32.HI UR11, URZ, 0x1f, UR10 ;  /* 0x0000001f3f0b7899 */ /* 0x000fe2000801140a */
[----:B------:R-:W-:Y:S01]  /*f3b0*/  IMAD.MOV.U32 R10, RZ, RZ, RZ ;  /* 0x000000ffff0a7224 */ /* 0x000fe200078e00ff */
[----:B------:R-:W-:Y:S01]  /*f3c0*/  ULDC UR8, c[0x0][0xc] ;  /* 0x0000030000087ab9 */ /* 0x000fe20000000800 */
[----:B------:R-:W-:-:S02]  /*f3d0*/  USHF.L.U32 UR5, UR9, UR6, URZ ;  /* 0x0000000609057299 */ /* 0x000fc4000800063f */
[----:B------:R-:W-:Y:S01]  /*f3e0*/  ULEA.HI UR11, UR11, UR10, URZ, 0x6 ;  /* 0x0000000a0b0b7291 */ /* 0x000fe2000f8f303f */
[----:B------:R-:W-:Y:S01]  /*f3f0*/  ULDC UR9, c[0x0][0x10] ;  /* 0x0000040000097ab9 */ /* 0x000fe20000000800 */
[----:B------:R-:W-:Y:S02]  /*f400*/  ULOP3.LUT UR6, URZ, UR7, URZ, 0x33, !UPT ;  /* 0x000000073f067292 */ /* 0x000fe4000f8e333f */
[----:B------:R-:W-:Y:S01]  /*f410*/  UIMAD.WIDE.U32 UR8, UR8, UR9, URZ ;  /* 0x00000009080872a5 */ /* 0x000fe2000f8e003f */
[----:B------:R-:W-:Y:S01]  /*f420*/  ULDC UR7, c[0x0][0x14] ;  /* 0x0000050000077ab9 */ /* 0x000fe20000000800 */
[----:B------:R-:W-:Y:S02]  /*f430*/  USHF.R.S32.HI UR20, URZ, 0x6, UR11 ;  /* 0x000000063f147899 */ /* 0x000fe4000801140b */
[----:B------:R-:W-:Y:S02]  /*f440*/  UIMAD.WIDE.U32 UR22, UR8, UR7, URZ ;  /* 0x00000007081672a5 */ /* 0x000fe4000f8e003f */
[----:B------:R-:W-:-:S02]  /*f450*/  UIMAD UR18, UR9, UR7, URZ ;  /* 0x00000007091272a4 */ /* 0x000fc4000f8e023f */
[----:B------:R-:W-:Y:S01]  /*f460*/  ULOP3.LUT UR26, UR13, 0x2, URZ, 0xfc, !UPT ;  /* 0x000000020d1a7892 */ /* 0x000fe2000f8efc3f */
[C---:B0-----:R-:W-:Y:S01]  /*f470*/  IMAD.SHL.U32 R8, R0.reuse, 0x20, RZ ;  /* 0x0000002000087824 */ /* 0x041fe200078e00ff */
[----:B------:R-:W-:Y:S01]  /*f480*/  UIADD3 UR18, UR23, UR18, URZ ;  /* 0x0000001217127290 */ /* 0x000fe2000fffe03f */
[----:B------:R-:W-:Y:S01]  /*f490*/  IMAD.SHL.U32 R0, R0, 0x800, RZ ;  /* 0x0000080000007824 */ /* 0x000fe200078e00ff */
[----:B------:R-:W-:Y:S02]  /*f4a0*/  UIADD3 UR27, UR20, 0x1, URZ ;  /* 0x00000001141b7890 */ /* 0x000fe4000fffe03f */
[----:B------:R-:W-:Y:S01]  /*f4b0*/  LOP3.LUT R8, R8, 0xe0, RZ, 0xc0, !PT ;  /* 0x000000e008087812 */ /* 0x000fe200078ec0ff */
[----:B------:R-:W-:Y:S01]  /*f4c0*/  ULDC.64 UR24, c[0x0][0x198] ;  /* 0x0000660000187ab9 */ /* 0x000fe20000000a00 */
[----:B------:R-:W-:-:S08]  /*f4d0*/  LOP3.LUT R0, R0, 0x3800, RZ, 0xc0, !PT ;  /* 0x0000380000007812 */ /* 0x000fd000078ec0ff */
.L_x_315:
[----:B------:R-:W-:-:S03]  /*f4e0*/  UMOV UR7, 0xffffffff ;  /* 0xffffffff00077882 */ /* 0x000fc60000000000 */
[----:B------:R-:W-:Y:S05]  /*f4f0*/  BRA.DIV UR7, `(.L_x_305) ;  /* 0x0000001207887947 */ /* 0x000fea000b800000 */
[----:B------:R-:W-:-:S13]  /*f500*/  ELECT P0, URZ, PT ;  /* 0x00000000003f782f */ /* 0x000fda0003800000 */
.L_x_331:
[----:B------:R-:W0:Y:S01]  /*f510*/  LDC R2, c[0x0][0x28c] ;  /* 0x0000a300ff027b82 */ /* 0x000e220000000800 */
[----:B------:R-:W-:Y:S01]  /*f520*/  BSSY B1, `(.L_x_306) ;  /* 0x000003a000017945 */ /* 0x000fe20003800000 */
[----:B0-----:R-:W-:-:S13]  /*f530*/  ISETP.LT.OR P0, PT, R2, 0x1, !P0 ;  /* 0x000000010200780c */ /* 0x001fda0004701670 */
[----:B------:R-:W-:Y:S05]  /*f540*/  @P0 BRA `(.L_x_307) ;  /* 0x0000000000dc0947 */ /* 0x000fea0003800000 */
[----:B------:R-:W-:Y:S02]  /*f550*/  IMAD.SHL.U32 R11, R5, 0x80, RZ ;  /* 0x00000080050b7824 */ /* 0x000fe400078e00ff */
[----:B------:R-:W-:Y:S02]  /*f560*/  IMAD R7, R7, 0x100, R8 ;  /* 0x0000010007077824 */ /* 0x000fe400078e0208 */
[----:B------:R-:W-:Y:S02]  /*f570*/  IMAD.MOV.U32 R15, RZ, RZ, RZ ;  /* 0x000000ffff0f7224 */ /* 0x000fe400078e00ff */
[----:B------:R-:W-:Y:S02]  /*f580*/  IMAD.U32 R16, RZ, RZ, UR27 ;  /* 0x0000001bff107e24 */ /* 0x000fe4000f8e00ff */
[----:B------:R-:W-:Y:S02]  /*f590*/  IMAD.MOV.U32 R2, RZ, RZ, R9 ;  /* 0x000000ffff027224 */ /* 0x000fe400078e0009 */
[----:B------:R-:W-:-:S07]  /*f5a0*/  IMAD.MOV.U32 R3, RZ, RZ, R10 ;  /* 0x000000ffff037224 */ /* 0x000fce00078e000a */
.L_x_310:
[----:B------:R-:W0:Y:S01]  /*f5b0*/  S2R R5, SR_CgaCtaId ;  /* 0x0000000000057919 */ /* 0x000e220000008800 */
[----:B------:R-:W-:Y:S01]  /*f5c0*/  MOV R4, 0x400 ;  /* 0x0000040000047802 */ /* 0x000fe20000000f00 */
[----:B------:R-:W1:Y:S03]  /*f5d0*/  S2R R17, SR_TID.X ;  /* 0x0000000000117919 */ /* 0x000e660000002100 */
[----:B0-----:R-:W-:Y:S02]  /*f5e0*/  LEA R14, R5, R4, 0x18 ;  /* 0x00000004050e7211 */ /* 0x001fe400078ec0ff */
[----:B------:R-:W-:Y:S02]  /*f5f0*/  SHF.L.U32 R4, R2, 0x1f, RZ ;  /* 0x0000001f02047819 */ /* 0x000fe400000006ff */
[----:B-1----:R-:W-:Y:S01]  /*f600*/  LOP3.LUT P1, RZ, R17, 0x7f, RZ, 0xc0, !PT ;  /* 0x0000007f11ff7812 */ /* 0x002fe2000782c0ff */
[----:B------:R-:W-:-:S04]  /*f610*/  IMAD R13, R3, 0x8, R14 ;  /* 0x00000008030d7824 */ /* 0x000fc800078e020e */
[----:B------:R-:W0:Y:S08]  /*f620*/  SYNCS.PHASECHK.TRANS64.TRYWAIT P0, [R13+URZ+0x48], R4 ;  /* 0x000048040d0075a7 */ /* 0x000e30000800017f */
[----:B------:R-:W1:Y:S01]  /*f630*/  @!P1 LDC R5, c[0x0][0x500] ;  /* 0x00014000ff059b82 */ /* 0x000e620000000800 */
[----:B0-----:R-:W-:Y:S05]  /*f640*/  @!P0 BRA `(.L_x_308) ;  /* 0x0000001000548947 */ /* 0x001fea0003800000 */
.L_x_332:
[----:B------:R-:W-:Y:S01]  /*f650*/  UPRMT UR7, UR26, 0x9910, URZ ;  /* 0x000099101a077896 */ /* 0x000fe2000800003f */
[----:B-1----:R1:W-:Y:S03]  /*f660*/  @!P1 SYNCS.ARRIVE.TRANS64 RZ, [R13+URZ], R5 ;  /* 0x000000050dff99a7 */ /* 0x0023e6000800003f */
[----:B------:R-:W-:-:S06]  /*f670*/  UISETP.NE.AND UP0, UPT, UR7, 0x2, UPT ;  /* 0x000000020700788c */ /* 0x000fcc000bf05270 */
[----:B------:R-:W-:-:S13]  /*f680*/  PLOP3.LUT P0, PT, PT, PT, UP0, 0x80, 0x0 ;  /* 0x000000000000781c */ /* 0x000fda0003f0f008 */
[----:B-1----:R-:W-:Y:S05]  /*f690*/  @P0 BRA `(.L_x_309) ;  /* 0x0000000000040947 */ /* 0x002fea0003800000 */
[----:B------:R-:W-:Y:S01]  /*f6a0*/  BPT.TRAP 0x1 ;  /* 0x000000040000795c */ /* 0x000fe20000300000 */
.L_x_309:
[C---:B0-----:R-:W-:Y:S01]  /*f6b0*/  IMAD R4, R3.reuse, 0x2000, R14 ;  /* 0x0000200003047824 */ /* 0x041fe200078e020e */
[----:B------:R-:W-:Y:S01]  /*f6c0*/  R2UR UR19, R14 ;  /* 0x000000000e1372ca */ /* 0x000fe200000e0000 */
[----:B------:R-:W-:Y:S01]  /*f6d0*/  IMAD R5, R3, 0x4000, R0 ;  /* 0x0000400003057824 */ /* 0x000fe200078e0200 */
[----:B------:R-:W-:Y:S01]  /*f6e0*/  R2UR UR9, R13 ;  /* 0x000000000d0972ca */ /* 0x000fe200000e0000 */
[----:B------:R-:W-:Y:S01]  /*f6f0*/  VIADD R16, R16, 0xffffffff ;  /* 0xffffffff10107836 */ /* 0x000fe20000000000 */
[----:B------:R-:W-:Y:S01]  /*f700*/  R2UR UR7, R4 ;  /* 0x00000000040772ca */ /* 0x000fe200000e0000 */
[----:B------:R-:W-:Y:S01]  /*f710*/  UIADD3 UR14, UP0, UR24, 0xf0, URZ ;  /* 0x000000f0180e7890 */ /* 0x000fe2000ff1e03f */
[----:B------:R-:W-:Y:S01]  /*f720*/  R2UR UR8, R5 ;  /* 0x00000000050872ca */ /* 0x000fe200000e0000 */
[----:B------:R-:W-:Y:S01]  /*f730*/  UIADD3 UR28, UP1, UR24, 0x1f0, URZ ;  /* 0x000001f0181c7890 */ /* 0x000fe2000ff3e03f */
[----:B------:R-:W-:Y:S01]  /*f740*/  R2UR UR11, R11 ;  /* 0x000000000b0b72ca */ /* 0x000fe200000e0000 */
[----:B------:R-:W-:Y:S01]  /*f750*/  UIADD3.X UR15, URZ, UR25, URZ, UP0, !UPT ;  /* 0x000000193f0f7290 */ /* 0x000fe200087fe43f */
[----:B------:R-:W-:Y:S01]  /*f760*/  R2UR UR10, R15 ;  /* 0x000000000f0a72ca */ /* 0x000fe200000e0000 */
[----:B------:R-:W-:Y:S01]  /*f770*/  VIADD R3, R3, 0x1 ;  /* 0x0000000103037836 */ /* 0x000fe20000000000 */
[----:B------:R-:W-:Y:S01]  /*f780*/  R2UR UR12, R6 ;  /* 0x00000000060c72ca */ /* 0x000fe200000e0000 */
[----:B------:R-:W-:Y:S01]  /*f790*/  UIADD3.X UR29, URZ, UR25, URZ, UP1, !UPT ;  /* 0x000000193f1d7290 */ /* 0x000fe20008ffe43f */
[----:B------:R-:W-:Y:S01]  /*f7a0*/  R2UR UR21, R7 ;  /* 0x00000000071572ca */ /* 0x000fe200000e0000 */
[----:B------:R-:W-:Y:S01]  /*f7b0*/  UMOV UR16, 0x0 ;  /* 0x0000000000107882 */ /* 0x000fe20000000000 */
[----:B------:R-:W-:Y:S01]  /*f7c0*/  ISETP.GT.AND P1, PT, R16, 0x1, PT ;  /* 0x000000011000780c */ /* 0x000fe20003f24270 */
[----:B------:R-:W-:Y:S01]  /*f7d0*/  UIADD3 UR7, UR7, 0x180, URZ ;  /* 0x0000018007077890 */ /* 0x000fe2000fffe03f */
[----:B------:R-:W-:Y:S01]  /*f7e0*/  ISETP.NE.AND P0, PT, R3, 0x9, PT ;  /* 0x000000090300780c */ /* 0x000fe20003f05270 */
[----:B------:R-:W-:Y:S01]  /*f7f0*/  UIADD3 UR19, UR19, 0x12180, UR8 ;  /* 0x0001218013137890 */ /* 0x000fe2000fffe008 */
[----:B------:R-:W-:Y:S01]  /*f800*/  VIADD R15, R15, 0x40 ;  /* 0x000000400f0f7836 */ /* 0x000fe20000000000 */
[----:B------:R-:W-:Y:S01]  /*f810*/  UMOV UR17, 0x10000000 ;  /* 0x1000000000117882 */ /* 0x000fe20000000000 */
[----:B------:R-:W-:Y:S01]  /*f820*/  UMOV UR30, 0xff0000 ;  /* 0x00ff0000001e7882 */ /* 0x000fe20000000000 */
[----:B------:R-:W-:Y:S01]  /*f830*/  SEL R5, RZ, 0x1, P0 ;  /* 0x00000001ff057807 */ /* 0x000fe20000000000 */
[----:B------:R-:W-:Y:S01]  /*f840*/  UMOV UR8, UR7 ;  /* 0x0000000700087c82 */ /* 0x000fe20008000000 */
[----:B------:R-:W-:Y:S01]  /*f850*/  SEL R3, R3, RZ, P0 ;  /* 0x000000ff03037207 */ /* 0x000fe20000000000 */
[----:B------:R0:W-:Y:S01]  /*f860*/  UTMALDG.3D [UR8], [UR14], desc[UR16] ;  /* 0x000010080e0075b4 */ /* 0x0001e20008011000 */
[----:B------:R-:W-:Y:S01]  /*f870*/  LOP3.LUT R2, R2, R5, RZ, 0x3c, !PT ;  /* 0x0000000502027212 */ /* 0x000fe200078e3cff */
[----:B0-----:R-:W-:Y:S01]  /*f880*/  UMOV UR11, UR21 ;  /* 0x00000015000b7c82 */ /* 0x001fe20008000000 */
[----:B------:R-:W-:-:S02]  /*f890*/  UMOV UR8, UR19 ;  /* 0x0000001300087c82 */ /* 0x000fc40008000000 */
[----:B------:R0:W-:Y:S02]  /*f8a0*/  UTMALDG.3D.MULTICAST [UR8], [UR28], UR30, desc[UR16] ;  /* 0x000010081c0073b4 */ /* 0x0001e4000801181e */
[----:B0-----:R-:W-:Y:S05]  /*f8b0*/  @P1 BRA `(.L_x_310) ;  /* 0xfffffffc003c1947 */ /* 0x001fea000383ffff */
.L_x_307:
[----:B------:R-:W-:Y:S05]  /*f8c0*/  BSYNC B1 ;  /* 0x0000000000017941 */ /* 0x000fea0003800000 */
.L_x_306:
[----:B------:R-:W2:Y:S01]  /*f8d0*/  LDL.LU R17, [R1+0x80] ;  /* 0x0000800001117983 */ /* 0x000ea20000300800 */
[----:B------:R-:W-:Y:S01]  /*f8e0*/  LOP3.LUT P1, RZ, R12, 0xff, RZ, 0xc0, !PT ;  /* 0x000000ff0cff7812 */ /* 0x000fe2000782c0ff */
[----:B------:R-:W-:Y:S01]  /*f8f0*/  VIADD R5, R10, UR20 ;  /* 0x000000140a057c36 */ /* 0x000fe20008000000 */
[----:B------:R-:W-:Y:S01]  /*f900*/  ULDC.64 UR8, c[0x0][0x650] ;  /* 0x0001940000087ab9 */ /* 0x000fe20000000a00 */
[----:B------:R-:W3:Y:S01]  /*f910*/  LDL.LU R14, [R1+0x84] ;  /* 0x00008400010e7983 */ /* 0x000ee20000300800 */
[----:B------:R-:W-:Y:S01]  /*f920*/  IMAD.U32 R6, RZ, RZ, UR20 ;  /* 0x00000014ff067e24 */ /* 0x000fe2000f8e00ff */
[----:B------:R-:W-:Y:S01]  /*f930*/  UISETP.GE.U32.AND UP0, UPT, UR20, 0x9, UPT ;  /* 0x000000091400788c */ /* 0x000fe2000bf06070 */
[----:B------:R-:W-:Y:S01]  /*f940*/  ISETP.GT.U32.AND P0, PT, R5, 0x8, PT ;  /* 0x000000080500780c */ /* 0x000fe20003f04070 */
[----:B------:R-:W-:Y:S01]  /*f950*/  BSSY B1, `(.L_x_311) ;  /* 0x000006d000017945 */ /* 0x000fe20003800000 */
[----:B------:R-:W-:Y:S01]  /*f960*/  IMAD.MOV.U32 R7, RZ, RZ, -0x1 ;  /* 0xffffffffff077424 */ /* 0x000fe200078e00ff */
[----:B------:R-:W-:-:S02]  /*f970*/  PRMT R12, RZ, 0x7610, R12 ;  /* 0x00007610ff0c7816 */ /* 0x000fc4000000000c */
[----:B------:R-:W-:Y:S01]  /*f980*/  ISETP.LT.U32.AND P0, PT, R6, 0x9, P0 ;  /* 0x000000090600780c */ /* 0x000fe20000701070 */
[----:B------:R-:W-:Y:S01]  /*f990*/  IMAD.MOV.U32 R6, RZ, RZ, -0x1 ;  /* 0xffffffffff067424 */ /* 0x000fe200078e00ff */
[----:B------:R-:W0:Y:S01]  /*f9a0*/  @P1 S2R R3, SR_CgaCtaId ;  /* 0x0000000000031919 */ /* 0x000e220000008800 */
[----:B------:R-:W-:Y:S02]  /*f9b0*/  @P1 MOV R2, 0x400 ;  /* 0x0000040000021802 */ /* 0x000fe40000000f00 */
[----:B------:R-:W-:Y:S02]  /*f9c0*/  PLOP3.LUT P3, PT, PT, PT, UP0, 0x80, 0x0 ;  /* 0x000000000000781c */ /* 0x000fe40003f6f008 */
[----:B0-----:R-:W-:Y:S01]  /*f9d0*/  @P1 LEA R4, R3, R2, 0x18 ;  /* 0x0000000203041211 */ /* 0x001fe200078ec0ff */
[----:B------:R-:W-:Y:S01]  /*f9e0*/  IMAD.WIDE.U32 R2, R5, 0x38e38e39, RZ ;  /* 0x38e38e3905027825 */ /* 0x000fe200078e00ff */
[----:B------:R-:W-:Y:S02]  /*f9f0*/  SEL R2, RZ, 0x1, !P0 ;  /* 0x00000001ff027807 */ /* 0x000fe40004000000 */
[----:B------:R0:W-:Y:S02]  /*fa00*/  @P1 SYNCS.ARRIVE.TRANS64.A1T0 RZ, [R4+URZ+0xa8], RZ ;  /* 0x0000a8ff04ff19a7 */ /* 0x0001e4000810003f */
[----:B------:R-:W-:-:S02]  /*fa10*/  LOP3.LUT R9, R9, R2, RZ, 0x3c, !PT ;  /* 0x0000000209097212 */ /* 0x000fc400078e3cff */
[----:B------:R-:W-:Y:S02]  /*fa20*/  PRMT R2, RZ, 0x7610, R2 ;  /* 0x00007610ff027816 */ /* 0x000fe40000000002 */
[----:B0-----:R-:W-:-:S04]  /*fa30*/  SHF.R.U32.HI R4, RZ, 0x1, R3 ;  /* 0x00000001ff047819 */ /* 0x001fc80000011603 */
[----:B------:R-:W-:Y:S01]  /*fa40*/  @P3 LOP3.LUT R9, R9, 0x1, R4, 0x78, !PT ;  /* 0x0000000109093812 */ /* 0x000fe200078e7804 */
[----:B------:R-:W-:Y:S02]  /*fa50*/  IMAD R10, R4, -0x9, R5 ;  /* 0xfffffff7040a7824 */ /* 0x000fe400078e0205 */
[----:B------:R-:W-:Y:S01]  /*fa60*/  IMAD.MOV.U32 R5, RZ, RZ, -0x1 ;  /* 0xffffffffff057424 */ /* 0x000fe200078e00ff */
[----:B---3--:R-:W-:-:S04]  /*fa70*/  IADD3 R14, P1, R14, UR22, RZ ;  /* 0x000000160e0e7c10 */ /* 0x008fc8000ff3e0ff */
[----:B--2---:R-:W-:Y:S01]  /*fa80*/  IADD3.X R17, R17, UR18, RZ, P1, !PT ;  /* 0x0000001211117c10 */ /* 0x004fe20008ffe4ff */
[----:B------:R0:W-:Y:S01]  /*fa90*/  STL [R1+0x84], R14 ;  /* 0x0000840e01007387 */ /* 0x0001e20000100800 */
[----:B------:R-:W-:-:S03]  /*faa0*/  ISETP.GE.U32.AND P0, PT, R14, UR8, PT ;  /* 0x000000080e007c0c */ /* 0x000fc6000bf06070 */
[----:B------:R0:W-:Y:S01]  /*fab0*/  STL [R1+0x80], R17 ;  /* 0x0000801101007387 */ /* 0x0001e20000100800 */
[----:B------:R-:W-:-:S13]  /*fac0*/  ISETP.GE.U32.AND.EX P0, PT, R17, UR9, PT, P0 ;  /* 0x0000000911007c0c */ /* 0x000fda000bf06100 */
[----:B0-----:R-:W-:Y:S05]  /*fad0*/  @P0 BRA `(.L_x_312) ;  /* 0x0000000400500947 */ /* 0x001fea0003800000 */
[----:B------:R-:W-:Y:S01]  /*fae0*/  ULDC.64 UR8, c[0x0][0x628] ;  /* 0x00018a0000087ab9 */ /* 0x000fe20000000a00 */
[----:B------:R-:W0:Y:S01]  /*faf0*/  S2R R13, SR_CTAID.X ;  /* 0x00000000000d7919 */ /* 0x000e220000002500 */
[----:B------:R-:W-:Y:S01]  /*fb00*/  ISETP.NE.U32.AND P0, PT, RZ, UR8, PT ;  /* 0x00000008ff007c0c */ /* 0x000fe2000bf05070 */
[----:B------:R-:W-:Y:S01]  /*fb10*/  ULDC UR10, c[0x0][0x630] ;  /* 0x00018c00000a7ab9 */ /* 0x000fe20000000800 */
[----:B------:R-:W-:Y:S01]  /*fb20*/  IMAD.MOV.U32 R2, RZ, RZ, R14 ;  /* 0x000000ffff027224 */ /* 0x000fe200078e000e */
[----:B------:R-:W1:Y:S01]  /*fb30*/  S2R R11, SR_CTAID.Y ;  /* 0x00000000000b7919 */ /* 0x000e620000002600 */
[----:B------:R-:W-:Y:S01]  /*fb40*/  ISETP.NE.AND.EX P0, PT, RZ, UR9, PT, P0 ;  /* 0x00000009ff007c0c */ /* 0x000fe2000bf05300 */
[----:B------:R-:W-:-:S12]  /*fb50*/  IMAD.MOV.U32 R3, RZ, RZ, R17 ;  /* 0x000000ffff037224 */ /* 0x000fd800078e0011 */
[----:B------:R-:W-:Y:S05]  /*fb60*/  @!P0 BRA `(.L_x_313) ;  /* 0x0000000000288947 */ /* 0x000fea0003800000 */
[----:B------:R-:W-:Y:S02]  /*fb70*/  ULDC UR7, c[0x0][0x634] ;  /* 0x00018d0000077ab9 */ /* 0x000fe40000000800 */
[----:B------:R-:W-:-:S05]  /*fb80*/  IADD3 R7, P0, R14, UR7, RZ ;  /* 0x000000070e077c10 */ /* 0x000fca000ff1e0ff */
[----:B------:R-:W-:-:S04]  /*fb90*/  IMAD.X R15, RZ, RZ, R17, P0 ;  /* 0x000000ffff0f7224 */ /* 0x000fc800000e0611 */
[----:B------:R-:W-:-:S04]  /*fba0*/  IMAD.WIDE.U32 R4, R15, UR8, RZ ;  /* 0x000000080f047c25 */ /* 0x000fc8000f8e00ff */
[----:B------:R-:W-:-:S04]  /*fbb0*/  IMAD.WIDE.U32 R4, P0, R7, UR9, R4 ;  /* 0x0000000907047c25 */ /* 0x000fc8000f800004 */
[----:B------:R-:W-:-:S04]  /*fbc0*/  IMAD.WIDE.U32 R6, R7, UR8, RZ ;  /* 0x0000000807067c25 */ /* 0x000fc8000f8e00ff */
[----:B------:R-:W-:Y:S01]  /*fbd0*/  IMAD.X R3, RZ, RZ, RZ, P0 ;  /* 0x000000ffff037224 */ /* 0x000fe200000e06ff */
[----:B------:R-:W-:Y:S01]  /*fbe0*/  IADD3 RZ, P0, R7, R4, RZ ;  /* 0x0000000407ff7210 */ /* 0x000fe20007f1e0ff */
[----:B------:R-:W-:-:S04]  /*fbf0*/  IMAD.MOV.U32 R2, RZ, RZ, R5 ;  /* 0x000000ffff027224 */ /* 0x000fc800078e0005 */
[----:B------:R-:W-:-:S08]  /*fc00*/  IMAD.WIDE.U32.X R2, R15, UR9, R2, P0 ;  /* 0x000000090f027c25 */ /* 0x000fd000080e0402 */
.L_x_313:
[--C-:B------:R-:W-:Y:S01]  /*fc10*/  SHF.R.U64 R6, R2, UR10, R3.reuse ;  /* 0x0000000a02067c19 */ /* 0x100fe20008001203 */
[----:B------:R-:W-:Y:S01]  /*fc20*/  ULDC.64 UR8, c[0x0][0x620] ;  /* 0x0001880000087ab9 */ /* 0x000fe20000000a00 */
[----:B------:R-:W-:Y:S01]  /*fc30*/  SHF.R.U32.HI R2, RZ, UR10, R3 ;  /* 0x0000000aff027c19 */ /* 0x000fe20008011603 */
[----:B------:R-:W-:Y:S01]  /*fc40*/  IMAD.MOV.U32 R3, RZ, RZ, R17 ;  /* 0x000000ffff037224 */ /* 0x000fe200078e0011 */
[----:B------:R-:W-:Y:S01]  /*fc50*/  IADD3 R5, P0, RZ, -R6, RZ ;  /* 0x80000006ff057210 */ /* 0x000fe20007f1e0ff */
[----:B------:R-:W-:Y:S01]  /*fc60*/  ULDC UR7, c[0x0][0x150] ;  /* 0x0000540000077ab9 */ /* 0x000fe20000000800 */
[----:B0-----:R-:W-:Y:S01]  /*fc70*/  I2FP.F32.U32 R7, R13 ;  /* 0x0000000d00077245 */ /* 0x001fe20000201000 */
[----:B------:R-:W0:Y:S01]  /*fc80*/  LDC R18, c[0x0][0x144] ;  /* 0x00005100ff127b82 */ /* 0x000e220000000800 */
[----:B------:R-:W-:Y:S01]  /*fc90*/  ULDC.64 UR10, c[0x0][0x640] ;  /* 0x00019000000a7ab9 */ /* 0x000fe20000000a00 */
[----:B------:R-:W-:Y:S01]  /*fca0*/  IMAD.X R2, RZ, RZ, ~R2, P0 ;  /* 0x000000ffff027224 */ /* 0x000fe200000e0e02 */
[----:B------:R-:W-:-:S03]  /*fcb0*/  ISETP.NE.U32.AND P0, PT, RZ, UR10, PT ;  /* 0x0000000aff007c0c */ /* 0x000fc6000bf05070 */
[----:B------:R-:W-:Y:S01]  /*fcc0*/  IMAD R4, R2, UR8, RZ ;  /* 0x0000000802047c24 */ /* 0x000fe2000f8e02ff */
[----:B------:R-:W-:Y:S01]  /*fcd0*/  ISETP.NE.AND.EX P0, PT, RZ, UR11, PT, P0 ;  /* 0x0000000bff007c0c */ /* 0x000fe2000bf05300 */
[----:B------:R-:W-:Y:S01]  /*fce0*/  IMAD.MOV.U32 R2, RZ, RZ, R14 ;  /* 0x000000ffff027224 */ /* 0x000fe200078e000e */
[----:B------:R-:W2:Y:S03]  /*fcf0*/  LDC R16, c[0x0][0x148] ;  /* 0x00005200ff107b82 */ /* 0x000ea60000000800 */
[----:B------:R-:W-:Y:S01]  /*fd00*/  IMAD.WIDE.U32 R2, R5, UR8, R2 ;  /* 0x0000000805027c25 */ /* 0x000fe2000f8e0002 */
[----:B------:R-:W-:-:S03]  /*fd10*/  ULDC UR8, c[0x0][0x154] ;  /* 0x0000550000087ab9 */ /* 0x000fc60000000800 */
[----:B------:R-:W-:Y:S02]  /*fd20*/  IMAD R5, R5, UR9, R4 ;  /* 0x0000000905057c24 */ /* 0x000fe4000f8e0204 */
[----:B------:R-:W-:Y:S01]  /*fd30*/  FMUL R4, R7, UR7 ;  /* 0x0000000707047c20 */ /* 0x000fe20008400000 */
[----:B------:R-:W-:Y:S01]  /*fd40*/  ULDC UR7, c[0x0][0x618] ;  /* 0x0001860000077ab9 */ /* 0x000fe20000000800 */
[----:B------:R-:W-:Y:S01]  /*fd50*/  ULDC UR9, c[0x0][0x608] ;  /* 0x0001820000097ab9 */ /* 0x000fe20000000800 */
[----:B------:R-:W-:-:S03]  /*fd60*/  IMAD.IADD R3, R3, 0x1, R5 ;  /* 0x0000000103037824 */ /* 0x000fc600078e0205 */
[----:B------:R-:W3:Y:S02]  /*fd70*/  F2I.U32.TRUNC.NTZ R4, R4 ;  /* 0x0000000400047305 */ /* 0x000ee4000020f000 */
[----:B------:R-:W-:Y:S02]  /*fd80*/  SHF.R.U64 R7, R2, UR7, R3 ;  /* 0x0000000702077c19 */ /* 0x000fe40008001203 */
[----:B-1----:R-:W-:-:S05]  /*fd90*/  I2FP.F32.U32 R2, R11 ;  /* 0x0000000b00027245 */ /* 0x002fca0000201000 */
[----:B------:R-:W-:Y:S01]  /*fda0*/  FMUL R5, R2, UR8 ;  /* 0x0000000802057c20 */ /* 0x000fe20008400000 */
[----:B------:R-:W-:Y:S01]  /*fdb0*/  SHF.R.U32.HI R2, RZ, UR7, R3 ;  /* 0x00000007ff027c19 */ /* 0x000fe20008011603 */
[----:B------:R-:W-:Y:S02]  /*fdc0*/  ULDC UR7, c[0x0][0x658] ;  /* 0x0001960000077ab9 */ /* 0x000fe40000000800 */
[----:B------:R1:W4:Y:S01]  /*fdd0*/  F2I.U32.TRUNC.NTZ R19, R5 ;  /* 0x0000000500137305 */ /* 0x000322000020f000 */
[----:B------:R-:W-:Y:S01]  /*fde0*/  SHF.R.U64 R15, R7, UR9, R2 ;  /* 0x00000009070f7c19 */ /* 0x000fe20008001202 */
[----:B---3--:R-:W-:Y:S01]  /*fdf0*/  IMAD.MOV R4, RZ, RZ, -R4 ;  /* 0x000000ffff047224 */ /* 0x008fe200078e0a04 */
[----:B------:R-:W-:-:S03]  /*fe00*/  SHF.R.U32.HI R2, RZ, UR9, R2 ;  /* 0x00000009ff027c19 */ /* 0x000fc60008011602 */
[----:B0-----:R-:W-:Y:S01]  /*fe10*/  IMAD R13, R18, R4, R13 ;  /* 0x00000004120d7224 */ /* 0x001fe200078e020d */
[--C-:B------:R-:W-:Y:S02]  /*fe20*/  SHF.R.U64 R14, R15, UR7, R2.reuse ;  /* 0x000000070f0e7c19 */ /* 0x100fe40008001202 */
[----:B------:R-:W-:-:S03]  /*fe30*/  SHF.R.U32.HI R17, RZ, UR7, R2 ;  /* 0x00000007ff117c19 */ /* 0x000fc60008011602 */
[----:B------:R-:W-:Y:S02]  /*fe40*/  IMAD.MOV.U32 R2, RZ, RZ, R14 ;  /* 0x000000ffff027224 */ /* 0x000fe400078e000e */
[----:B------:R-:W-:Y:S01]  /*fe50*/  IMAD.MOV.U32 R3, RZ, RZ, R17 ;  /* 0x000000ffff037224 */ /* 0x000fe200078e0011 */
[----:B-12-4-:R-:W-:Y:S06]  /*fe60*/  @!P0 BRA `(.L_x_314) ;  /* 0x0000000000288947 */ /* 0x016fec0003800000 */
[----:B------:R-:W-:Y:S02]  /*fe70*/  ULDC UR7, c[0x0][0x64c] ;  /* 0x0001930000077ab9 */ /* 0x000fe40000000800 */
[----:B------:R-:W-:-:S05]  /*fe80*/  IADD3 R3, P0, R14, UR7, RZ ;  /* 0x000000070e037c10 */ /* 0x000fca000ff1e0ff */
[----:B------:R-:W-:-:S04]  /*fe90*/  IMAD.X R17, RZ, RZ, R17, P0 ;  /* 0x000000ffff117224 */ /* 0x000fc800000e0611 */
[----:B------:R-:W-:-:S04]  /*fea0*/  IMAD.WIDE.U32 R4, R17, UR10, RZ ;  /* 0x0000000a11047c25 */ /* 0x000fc8000f8e00ff */
[----:B------:R-:W-:-:S04]  /*feb0*/  IMAD.WIDE.U32 R4, P0, R3, UR11, R4 ;  /* 0x0000000b03047c25 */ /* 0x000fc8000f800004 */
[----:B------:R-:W-:-:S04]  /*fec0*/  IMAD.WIDE.U32 R2, R3, UR10, RZ ;  /* 0x0000000a03027c25 */ /* 0x000fc8000f8e00ff */
[----:B------:R-:W-:Y:S01]  /*fed0*/  IMAD.MOV.U32 R2, RZ, RZ, R5 ;  /* 0x000000ffff027224 */ /* 0x000fe200078e0005 */
[----:B------:R-:W-:Y:S01]  /*fee0*/  IADD3 RZ, P1, R3, R4, RZ ;  /* 0x0000000403ff7210 */ /* 0x000fe20007f3e0ff */
[----:B------:R-:W-:-:S04]  /*fef0*/  IMAD.X R3, RZ, RZ, RZ, P0 ;  /* 0x000000ffff037224 */ /* 0x000fc800000e06ff */
[----:B------:R-:W-:-:S08]  /*ff00*/  IMAD.WIDE.U32.X R2, R17, UR11, R2, P1 ;  /* 0x0000000b11027c25 */ /* 0x000fd000088e0402 */
.L_x_314:
[----:B------:R-:W-:Y:S01]  /*ff10*/  ULDC UR7, c[0x0][0x648] ;  /* 0x0001920000077ab9 */ /* 0x000fe20000000800 */
[----:B------:R-:W-:Y:S01]  /*ff20*/  LOP3.LUT R15, R15, UR6, RZ, 0xc0, !PT ;  /* 0x000000060f0f7c12 */ /* 0x000fe2000f8ec0ff */
[----:B------:R-:W-:Y:S01]  /*ff30*/  IMAD.MOV R19, RZ, RZ, -R19 ;  /* 0x000000ffff137224 */ /* 0x000fe200078e0a13 */
[----:B------:R-:W-:Y:S01]  /*ff40*/  SHF.R.U64 R2, R2, UR7, R3 ;  /* 0x0000000702027c19 */ /* 0x000fe20008001203 */
[----:B------:R-:W-:Y:S01]  /*ff50*/  ULDC UR7, c[0x0][0x638] ;  /* 0x00018e0000077ab9 */ /* 0x000fe20000000800 */
[----:B------:R-:W-:Y:S01]  /*ff60*/  LOP3.LUT R7, R7, UR4, RZ, 0xc0, !PT ;  /* 0x0000000407077c12 */ /* 0x000fe2000f8ec0ff */
[----:B------:R-:W-:Y:S01]  /*ff70*/  @P2 IMAD R13, R16, R19, R11 ;  /* 0x00000013100d2224 */ /* 0x000fe200078e020b */
[----:B------:R-:W-:Y:S01]  /*ff80*/  ULDC UR8, c[0x0][0x610] ;  /* 0x0001840000087ab9 */ /* 0x000fe20000000800 */
[----:B------:R-:W-:Y:S02]  /*ff90*/  IMAD.MOV R3, RZ, RZ, -R2 ;  /* 0x000000ffff037224 */ /* 0x000fe400078e0a02 */
[----:B------:R-:W-:-:S02]  /*ffa0*/  IMAD R2, R2, UR5, R15 ;  /* 0x0000000502027c24 */ /* 0x000fc4000f8e020f */
[----:B------:R-:W-:Y:S01]  /*ffb0*/  IMAD R14, R3, UR7, R14 ;  /* 0x00000007030e7c24 */ /* 0x000fe2000f8e020e */
[----:B------:R-:W-:Y:S01]  /*ffc0*/  ULDC UR7, c[0x0][0x600] ;  /* 0x0001800000077ab9 */ /* 0x000fe20000000800 */
[----:B------:R-:W-:Y:S02]  /*ffd0*/  IMAD R13, R2, UR8, R13 ;  /* 0x00000008020d7c24 */ /* 0x000fe4000f8e020d */
[----:B------:R-:W-:Y:S02]  /*ffe0*/  IMAD R14, R14, UR7, R7 ;  /* 0x000000070e0e7c24 */ /* 0x000fe4000f8e0207 */
[----:B------:R-:W-:-:S03]  /*fff0*/  IMAD.MOV.U32 R2, RZ, RZ, 0x1 ;  /* 0x00000001ff027424 */ /* 0x000fc600078e00ff */
[----:B------:R-:W-:Y:S02]  /*10000*/  SEL R7, R14, R13, !P2 ;  /* 0x0000000d0e077207 */ /* 0x000fe40005000000 */
[----:B------:R-:W-:-:S07]  /*10010*/  SEL R5, R13, R14, !P2 ;  /* 0x0000000e0d057207 */ /* 0x000fce0005000000 */
.L_x_312:
[----:B------:R-:W-:Y:S05]  /*10020*/  BSYNC B1 ;  /* 0x0000000000017941 */ /* 0x000fea0003800000 */
.L_x_311:
[----:B------:R-:W-:-:S13]  /*10030*/  LOP3.LUT P0, RZ, R2, 0xff, RZ, 0xc0, !PT ;  /* 0x000000ff02ff7812 */ /* 0x000fda000780c0ff */
[----:B------:R-:W-:Y:S05]  /*10040*/  @P0 BRA `(.L_x_315) ;  /* 0xfffffff400240947 */ /* 0x000fea000383ffff */
[----:B------:R-:W-:Y:S05]  /*10050*/  BSYNC B0 ;  /* 0x0000000000007941 */ /* 0x000fea0003800000 */
.L_x_304:
[----:B------:R-:W-:-:S03]  /*10060*/  UMOV UR7, 0xffffffff ;  /* 0xffffffff00077882 */ /* 0x000fc60000000000 */
[----:B------:R-:W-:Y:S05]  /*10070*/  BRA.DIV UR7, `(.L_x_316) ;  /* 0x0000000607dc7947 */ /* 0x000fea000b800000 */
[----:B------:R-:W-:-:S13]  /*10080*/  ELECT P0, URZ, PT ;  /* 0x00000000003f782f */ /* 0x000fda0003800000 */
.L_x_335:
[----:B------:R-:W-:Y:S04]  /*10090*/  BSSY B0, `(.L_x_317) ;  /* 0x0000059000007945 */ /* 0x000fe80003800000 */
[----:B------:R-:W-:Y:S05]  /*100a0*/  @!P0 BRA `(.L_x_318) ;  /* 0x00000004005c8947 */ /* 0x000fea0003800000 */
[----:B------:R-:W-:-:S04]  /*100b0*/  ULOP3.LUT UR7, UR13, 0x2, URZ, 0xfc, !UPT ;  /* 0x000000020d077892 */ /* 0x000fc8000f8efc3f */
[----:B------:R-:W-:-:S06]  /*100c0*/  UISETP.NE.AND UP0, UPT, UR7, 0x3, UPT ;  /* 0x000000030700788c */ /* 0x000fcc000bf05270 */
[----:B------:R-:W-:-:S13]  /*100d0*/  PLOP3.LUT P0, PT, PT, PT, UP0, 0x80, 0x0 ;  /* 0x000000000000781c */ /* 0x000fda0003f0f008 */
[----:B------:R-:W-:Y:S05]  /*100e0*/  @!P0 BRA `(.L_x_319) ;  /* 0x0000000000048947 */ /* 0x000fea0003800000 */
[----:B------:R-:W-:Y:S01]  /*100f0*/  BPT.TRAP 0x1 ;  /* 0x000000040000795c */ /* 0x000fe20000300000 */
.L_x_319:
[----:B------:R-:W0:Y:S01]  /*10100*/  S2R R3, SR_CgaCtaId ;  /* 0x0000000000037919 */ /* 0x000e220000008800 */
[----:B------:R-:W-:Y:S02]  /*10110*/  MOV R0, 0x400 ;  /* 0x0000040000007802 */ /* 0x000fe40000000f00 */
[----:B------:R-:W-:Y:S02]  /*10120*/  SHF.L.U32 R2, R9, 0x1f, RZ ;  /* 0x0000001f09027819 */ /* 0x000fe400000006ff */
[----:B0-----:R-:W-:-:S05]  /*10130*/  LEA R3, R3, R0, 0x18 ;  /* 0x0000000003037211 */ /* 0x001fca00078ec0ff */
[----:B------:R-:W-:-:S04]  /*10140*/  VIADD R3, R3, 0x48 ;  /* 0x0000004803037836 */ /* 0x000fc80000000000 */
[C---:B------:R-:W-:Y:S02]  /*10150*/  IMAD R5, R10.reuse, 0x8, R3 ;  /* 0x000000080a057824 */ /* 0x040fe400078e0203 */
[----:B------:R-:W-:Y:S02]  /*10160*/  VIADD R10, R10, 0x1 ;  /* 0x000000010a0a7836 */ /* 0x000fe40000000000 */
[----:B------:R-:W0:Y:S03]  /*10170*/  SYNCS.PHASECHK.TRANS64.TRYWAIT P0, [R5+URZ], R2 ;  /* 0x00000002050075a7 */ /* 0x000e26000800017f */
[----:B------:R-:W-:-:S04]  /*10180*/  ISETP.NE.AND P1, PT, R10, 0x9, PT ;  /* 0x000000090a00780c */ /* 0x000fc80003f25270 */
[----:B------:R-:W-:Y:S02]  /*10190*/  SEL R0, RZ, 0x1, P1 ;  /* 0x00000001ff007807 */ /* 0x000fe40000800000 */
[----:B------:R-:W-:Y:S02]  /*101a0*/  SEL R10, R10, RZ, P1 ;  /* 0x000000ff0a0a7207 */ /* 0x000fe40000800000 */
[----:B------:R-:W-:-:S03]  /*101b0*/  LOP3.LUT R9, R9, R0, RZ, 0x3c, !PT ;  /* 0x0000000009097212 */ /* 0x000fc600078e3cff */
[----:B------:R-:W-:Y:S01]  /*101c0*/  IMAD R7, R10, 0x8, R3 ;  /* 0x000000080a077824 */ /* 0x000fe200078e0203 */
[----:B------:R-:W-:Y:S01]  /*101d0*/  SHF.L.U32 R4, R9, 0x1f, RZ ;  /* 0x0000001f09047819 */ /* 0x000fe200000006ff */
[----:B0-----:R-:W-:Y:S06]  /*101e0*/  @!P0 BRA `(.L_x_320) ;  /* 0x0000000400a08947 */ /* 0x001fec0003800000 */
.L_x_336:
[----:B------:R-:W1:Y:S01]  /*101f0*/  SYNCS.PHASECHK.TRANS64.TRYWAIT P0, [R7+URZ], R4 ;  /* 0x00000004070075a7 */ /* 0x000e62000800017f */
[----:B------:R-:W-:-:S05]  /*10200*/  VIADD R0, R10, 0x1 ;  /* 0x000000010a007836 */ /* 0x000fca0000000000 */
[----:B------:R-:W-:-:S04]  /*10210*/  ISETP.NE.AND P1, PT, R0, 0x9, PT ;  /* 0x000000090000780c */ /* 0x000fc80003f25270 */
[----:B0-----:R-:W-:Y:S02]  /*10220*/  SEL R2, RZ, 0x1, P1 ;  /* 0x00000001ff027807 */ /* 0x001fe40000800000 */
[----:B------:R-:W-:Y:S02]  /*10230*/  SEL R0, R0, RZ, P1 ;  /* 0x000000ff00007207 */ /* 0x000fe40000800000 */
[----:B------:R-:W-:-:S03]  /*10240*/  LOP3.LUT R9, R9, R2, RZ, 0x3c, !PT ;  /* 0x0000000209097212 */ /* 0x000fc600078e3cff */
[----:B------:R-:W-:Y:S01]  /*10250*/  IMAD R6, R0, 0x8, R3 ;  /* 0x0000000800067824 */ /* 0x000fe200078e0203 */
[----:B------:R-:W-:Y:S01]  /*10260*/  SHF.L.U32 R5, R9, 0x1f, RZ ;  /* 0x0000001f09057819 */ /* 0x000fe200000006ff */
[----:B-1----:R-:W-:Y:S06]  /*10270*/  @!P0 BRA `(.L_x_321) ;  /* 0x0000000400908947 */ /* 0x002fec0003800000 */
.L_x_337:
[----:B------:R-:W1:Y:S01]  /*10280*/  SYNCS.PHASECHK.TRANS64.TRYWAIT P0, [R6+URZ], R5 ;  /* 0x00000005060075a7 */ /* 0x000e62000800017f */
[----:B------:R-:W-:-:S05]  /*10290*/  VIADD R0, R0, 0x1 ;  /* 0x0000000100007836 */ /* 0x000fca0000000000 */
[----:B------:R-:W-:-:S04]  /*102a0*/  ISETP.NE.AND P1, PT, R0, 0x9, PT ;  /* 0x000000090000780c */ /* 0x000fc80003f25270 */
[----:B------:R-:W-:Y:S02]  /*102b0*/  SEL R2, RZ, 0x1, P1 ;  /* 0x00000001ff027807 */ /* 0x000fe40000800000 */
[----:B------:R-:W-:Y:S02]  /*102c0*/  SEL R0, R0, RZ, P1 ;  /* 0x000000ff00007207 */ /* 0x000fe40000800000 */
[----:B------:R-:W-:-:S03]  /*102d0*/  LOP3.LUT R9, R9, R2, RZ, 0x3c, !PT ;  /* 0x0000000209097212 */ /* 0x000fc600078e3cff */
[----:B0-----:R-:W-:Y:S01]  /*102e0*/  IMAD R7, R0, 0x8, R3 ;  /* 0x0000000800077824 */ /* 0x001fe200078e0203 */
[----:B------:R-:W-:Y:S01]  /*102f0*/  SHF.L.U32 R4, R9, 0x1f, RZ ;  /* 0x0000001f09047819 */ /* 0x000fe200000006ff */
[----:B-1----:R-:W-:Y:S06]  /*10300*/  @!P0 BRA `(.L_x_322) ;  /* 0x0000000400808947 */ /* 0x002fec0003800000 */
.L_x_338:
        /* <DEDUP_REMOVED lines=9> */
.L_x_339:
        /* <DEDUP_REMOVED lines=9> */
.L_x_340:
        /* <DEDUP_REMOVED lines=9> */
.L_x_341:
        /* <DEDUP_REMOVED lines=9> */
.L_x_342:
[----:B------:R-:W1:Y:S01]  /*10550*/  SYNCS.PHASECHK.TRANS64.TRYWAIT P0, [R7+URZ], R4 ;  /* 0x00000004070075a7 */ /* 0x000e62000800017f */
[----:B------:R-:W-:-:S05]  /*10560*/  VIADD R0, R0, 0x1 ;  /* 0x0000000100007836 */ /* 0x000fca0000000000 */
[----:B------:R-:W-:-:S04]  /*10570*/  ISETP.NE.AND P1, PT, R0, 0x9, PT ;  /* 0x000000090000780c */ /* 0x000fc80003f25270 */
[----:B------:R-:W-:Y:S02]  /*10580*/  SEL R2, RZ, 0x1, P1 ;  /* 0x00000001ff027807 */ /* 0x000fe40000800000 */
[----:B------:R-:W-:Y:S02]  /*10590*/  SEL R0, R0, RZ, P1 ;  /* 0x000000ff00007207 */ /* 0x000fe40000800000 */
[----:B------:R-:W-:Y:S01]  /*105a0*/  LOP3.LUT R2, R9, R2, RZ, 0x3c, !PT ;  /* 0x0000000209027212 */ /* 0x000fe200078e3cff */
[----:B-1----:R-:W-:Y:S06]  /*105b0*/  @!P0 BRA `(.L_x_327) ;  /* 0x0000000400388947 */ /* 0x002fec0003800000 */
.L_x_343:
[----:B------:R-:W-:Y:S01]  /*105c0*/  IMAD R3, R0, 0x8, R3 ;  /* 0x0000000800037824 */ /* 0x000fe200078e0203 */
[----:B------:R-:W-:-:S07]  /*105d0*/  SHF.L.U32 R0, R2, 0x1f, RZ ;  /* 0x0000001f02007819 */ /* 0x000fce00000006ff */
.L_x_328:
[----:B--2---:R2:W3:Y:S02]  /*105e0*/  SYNCS.PHASECHK.TRANS64.TRYWAIT P0, [R3+URZ], R0 ;  /* 0x00000000030075a7 */ /* 0x0044e4000800017f */
[----:B---3--:R-:W-:Y:S05]  /*105f0*/  @!P0 NANOSLEEP.SYNCS 0x989680 ;  /* 0x009896800000895d */ /* 0x008fea0003900000 */
[----:B------:R-:W3:Y:S02]  /*10600*/  @!P0 SYNCS.PHASECHK.TRANS64 P0, [R3+URZ], R0 ;  /* 0x00000000030085a7 */ /* 0x000ee4000800007f */
[----:B---3--:R-:W-:Y:S05]  /*10610*/  @!P0 BRA `(.L_x_328) ;  /* 0xfffffffc00f08947 */ /* 0x008fea000383ffff */
.L_x_318:
[----:B------:R-:W-:Y:S05]  /*10620*/  BSYNC B0 ;  /* 0x0000000000007941 */ /* 0x000fea0003800000 */
.L_x_317:
[----:B------:R-:W-:Y:S05]  /*10630*/  EXIT ;  /* 0x000000000000794d */ /* 0x000fea0003800000 */
.L_x_22:
[----:B-1----:R-:W-:-:S04]  /*10640*/  IMAD.U32 R3, RZ, RZ, UR6 ;  /* 0x00000006ff037e24 */ /* 0x002fc8000f8e00ff */
[----:B------:R1:W2:Y:S03]  /*10650*/  SYNCS.PHASECHK.TRANS64.TRYWAIT P0, [R3+URZ], R0 ;  /* 0x00000000030075a7 */ /* 0x0002a6000800017f */
[----:B--2---:R-:W-:Y:S05]  /*10660*/  @!P0 NANOSLEEP.SYNCS 0x989680 ;  /* 0x009896800000895d */ /* 0x004fea0003900000 */
[----:B------:R-:W2:Y:S02]  /*10670*/  @!P0 SYNCS.PHASECHK.TRANS64 P0, [R3+URZ], R0 ;  /* 0x00000000030085a7 */ /* 0x000ea4000800007f */
[----:B--2---:R-:W-:Y:S05]  /*10680*/  @!P0 BRA `(.L_x_22) ;  /* 0xfffffffc00ec8947 */ /* 0x004fea000383ffff */
[----:B------:R-:W-:Y:S05]  /*10690*/  BRA `(.L_x_21) ;  /* 0xffffff1800187947 */ /* 0x000fea000383ffff */
.L_x_28:
[----:B-----5:R1:W-:Y:S02]  /*106a0*/  STL [R1+0x90], R0 ;  /* 0x0000900001007387 */ /* 0x0203e40000100800 */
[----:B-1----:R-:W-:-:S04]  /*106b0*/  IMAD.U32 R0, RZ, RZ, UR9 ;  /* 0x00000009ff007e24 */ /* 0x002fc8000f8e00ff */
[----:B------:R1:W3:Y:S03]  /*106c0*/  SYNCS.PHASECHK.TRANS64.TRYWAIT P0, [R0+URZ], R229 ;  /* 0x000000e5000075a7 */ /* 0x0002e6000800017f */
[----:B---3--:R-:W-:Y:S05]  /*106d0*/  @!P0 NANOSLEEP.SYNCS 0x989680 ;  /* 0x009896800000895d */ /* 0x008fea0003900000 */
[----:B------:R1:W3:Y:S02]  /*106e0*/  @!P0 SYNCS.PHASECHK.TRANS64 P0, [R0+URZ], R229 ;  /* 0x000000e5000085a7 */ /* 0x0002e4000800007f */
[----:B-1----:R1:W5:Y:S02]  /*106f0*/  LDL.LU R0, [R1+0x90] ;  /* 0x0000900001007983 */ /* 0x0023640000300800 */
[----:B-1-3--:R-:W-:Y:S05]  /*10700*/  @!P0 BRA `(.L_x_28) ;  /* 0xfffffffc00e48947 */ /* 0x00afea000383ffff */
[----:B------:R-:W-:Y:S05]  /*10710*/  BRA `(.L_x_27) ;  /* 0xffffff28008c7947 */ /* 0x000fea000383ffff */
.L_x_305:
[----:B------:R-:W-:Y:S01]  /*10720*/  BSSY B1, `(.L_x_329) ;  /* 0x0000006000017945 */ /* 0x000fe20003800000 */
[----:B------:R-:W-:-:S07]  /*10730*/  IMAD.MOV.U32 R2, RZ, RZ, -0x1 ;  /* 0xffffffffff027424 */ /* 0x000fce00078e00ff */
[----:B------:R-:W-:Y:S05]  /*10740*/  WARPSYNC.COLLECTIVE R2, `(.L_x_330) ;  /* 0x00000000020c7348 */ /* 0x000fea0003c00000 */
[----:B------:R-:W-:Y:S02]  /*10750*/  ELECT P0, UR62, PT ;  /* 0x00000000003e782f */ /* 0x000fe40003800000 */
[----:B------:R-:W-:Y:S01]  /*10760*/  MOV R2, UR62 ;  /* 0x0000003e00027c02 */ /* 0x000fe20008000f00 */
[----:B------:R-:W-:Y:S10]  /*10770*/  ENDCOLLECTIVE ;  /* 0x000000000000791b */ /* 0x000ff40003800000 */
.L_x_330:
[----:B------:R-:W-:Y:S05]  /*10780*/  BSYNC B1 ;  /* 0x0000000000017941 */ /* 0x000fea0003800000 */
.L_x_329:
[----:B------:R-:W-:Y:S05]  /*10790*/  BRA `(.L_x_331) ;  /* 0xffffffec005c7947 */ /* 0x000fea000383ffff */
.L_x_308:
[----:B0-----:R0:W2:Y:S02]  /*107a0*/  SYNCS.PHASECHK.TRANS64.TRYWAIT P0, [R13+URZ+0x48], R4 ;  /* 0x000048040d0075a7 */ /* 0x0010a4000800017f */
[----:B--2---:R-:W-:Y:S05]  /*107b0*/  @!P0 NANOSLEEP.SYNCS 0x989680 ;  /* 0x009896800000895d */ /* 0x004fea0003900000 */
[----:B------:R-:W2:Y:S02]  /*107c0*/  @!P0 SYNCS.PHASECHK.TRANS64 P0, [R13+URZ+0x48], R4 ;  /* 0x000048040d0085a7 */ /* 0x000ea4000800007f */
[----:B--2---:R-:W-:Y:S05]  /*107d0*/  @!P0 BRA `(.L_x_308) ;  /* 0xfffffffc00f08947 */ /* 0x004fea000383ffff */
[----:B------:R-:W-:Y:S05]  /*107e0*/  BRA `(.L_x_332) ;  /* 0xffffffec00987947 */ /* 0x000fea000383ffff */
.L_x_316:
[----:B------:R-:W-:Y:S01]  /*107f0*/  BSSY B0, `(.L_x_333) ;  /* 0x0000006000007945 */ /* 0x000fe20003800000 */
[----:B------:R-:W-:-:S07]  /*10800*/  IMAD.MOV.U32 R2, RZ, RZ, -0x1 ;  /* 0xffffffffff027424 */ /* 0x000fce00078e00ff */
[----:B------:R-:W-:Y:S05]  /*10810*/  WARPSYNC.COLLECTIVE R2, `(.L_x_334) ;  /* 0x00000000020c7348 */ /* 0x000fea0003c00000 */
[----:B------:R-:W-:Y:S02]  /*10820*/  ELECT P0, UR62, PT ;  /* 0x00000000003e782f */ /* 0x000fe40003800000 */
[----:B------:R-:W-:Y:S01]  /*10830*/  MOV R2, UR62 ;  /* 0x0000003e00027c02 */ /* 0x000fe20008000f00 */
[----:B------:R-:W-:Y:S10]  /*10840*/  ENDCOLLECTIVE ;  /* 0x000000000000791b */ /* 0x000ff40003800000 */
.L_x_334:
[----:B------:R-:W-:Y:S05]  /*10850*/  BSYNC B0 ;  /* 0x0000000000007941 */ /* 0x000fea0003800000 */
.L_x_333:
[----:B------:R-:W-:Y:S05]  /*10860*/  BRA `(.L_x_335) ;  /* 0xfffffff800087947 */ /* 0x000fea000383ffff */
.L_x_320:
[----:B0-----:R0:W1:Y:S02]  /*10870*/  SYNCS.PHASECHK.TRANS64.TRYWAIT P0, [R5+URZ], R2 ;  /* 0x00000002050075a7 */ /* 0x001064000800017f */
[----:B-1----:R-:W-:Y:S05]  /*10880*/  @!P0 NANOSLEEP.SYNCS 0x989680 ;  /* 0x009896800000895d */ /* 0x002fea0003900000 */
[----:B------:R-:W1:Y:S02]  /*10890*/  @!P0 SYNCS.PHASECHK.TRANS64 P0, [R5+URZ], R2 ;  /* 0x00000002050085a7 */ /* 0x000e64000800007f */
[----:B-1----:R-:W-:Y:S05]  /*108a0*/  @!P0 BRA `(.L_x_320) ;  /* 0xfffffffc00f08947 */ /* 0x002fea000383ffff */
[----:B------:R-:W-:Y:S05]  /*108b0*/  BRA `(.L_x_336) ;  /* 0xfffffff8004c7947 */ /* 0x000fea000383ffff */
.L_x_321:
[----:B0-----:R0:W1:Y:S02]  /*108c0*/  SYNCS.PHASECHK.TRANS64.TRYWAIT P0, [R7+URZ], R4 ;  /* 0x00000004070075a7 */ /* 0x001064000800017f */
[----:B-1----:R-:W-:Y:S05]  /*108d0*/  @!P0 NANOSLEEP.SYNCS 0x989680 ;  /* 0x009896800000895d */ /* 0x002fea0003900000 */
[----:B------:R-:W1:Y:S02]  /*108e0*/  @!P0 SYNCS.PHASECHK.TRANS64 P0, [R7+URZ], R4 ;  /* 0x00000004070085a7 */ /* 0x000e64000800007f */
[----:B-1----:R-:W-:Y:S05]  /*108f0*/  @!P0 BRA `(.L_x_321) ;  /* 0xfffffffc00f08947 */ /* 0x002fea000383ffff */
[----:B------:R-:W-:Y:S05]  /*10900*/  BRA `(.L_x_337) ;  /* 0xfffffff8005c7947 */ /* 0x000fea000383ffff */
.L_x_322:
[----:B0-----:R0:W1:Y:S02]  /*10910*/  SYNCS.PHASECHK.TRANS64.TRYWAIT P0, [R6+URZ], R5 ;  /* 0x00000005060075a7 */ /* 0x001064000800017f */
[----:B-1----:R-:W-:Y:S05]  /*10920*/  @!P0 NANOSLEEP.SYNCS 0x989680 ;  /* 0x009896800000895d */ /* 0x002fea0003900000 */
[----:B------:R-:W1:Y:S02]  /*10930*/  @!P0 SYNCS.PHASECHK.TRANS64 P0, [R6+URZ], R5 ;  /* 0x00000005060085a7 */ /* 0x000e64000800007f */
[----:B-1----:R-:W-:Y:S05]  /*10940*/  @!P0 BRA `(.L_x_322) ;  /* 0xfffffffc00f08947 */ /* 0x002fea000383ffff */
[----:B------:R-:W-:Y:S05]  /*10950*/  BRA `(.L_x_338) ;  /* 0xfffffff8006c7947 */ /* 0x000fea000383ffff */
.L_x_323:
[----:B0-----:R0:W1:Y:S02]  /*10960*/  SYNCS.PHASECHK.TRANS64.TRYWAIT P0, [R7+URZ], R4 ;  /* 0x00000004070075a7 */ /* 0x001064000800017f */
[----:B-1----:R-:W-:Y:S05]  /*10970*/  @!P0 NANOSLEEP.SYNCS 0x989680 ;  /* 0x009896800000895d */ /* 0x002fea0003900000 */
[----:B------:R-:W1:Y:S02]  /*10980*/  @!P0 SYNCS.PHASECHK.TRANS64 P0, [R7+URZ], R4 ;  /* 0x00000004070085a7 */ /* 0x000e64000800007f */
[----:B-1----:R-:W-:Y:S05]  /*10990*/  @!P0 BRA `(.L_x_323) ;  /* 0xfffffffc00f08947 */ /* 0x002fea000383ffff */
[----:B------:R-:W-:Y:S05]  /*109a0*/  BRA `(.L_x_339) ;  /* 0xfffffff8007c7947 */ /* 0x000fea000383ffff */
.L_x_324:
[----:B0-----:R0:W1:Y:S02]  /*109b0*/  SYNCS.PHASECHK.TRANS64.TRYWAIT P0, [R6+URZ], R5 ;  /* 0x00000005060075a7 */ /* 0x001064000800017f */
[----:B-1----:R-:W-:Y:S05]  /*109c0*/  @!P0 NANOSLEEP.SYNCS 0x989680 ;  /* 0x009896800000895d */ /* 0x002fea0003900000 */
[----:B------:R-:W1:Y:S02]  /*109d0*/  @!P0 SYNCS.PHASECHK.TRANS64 P0, [R6+URZ], R5 ;  /* 0x00000005060085a7 */ /* 0x000e64000800007f */
[----:B-1----:R-:W-:Y:S05]  /*109e0*/  @!P0 BRA `(.L_x_324) ;  /* 0xfffffffc00f08947 */ /* 0x002fea000383ffff */
[----:B------:R-:W-:Y:S05]  /*109f0*/  BRA `(.L_x_340) ;  /* 0xfffffff8008c7947 */ /* 0x000fea000383ffff */
.L_x_325:
[----:B0-----:R0:W1:Y:S02]  /*10a00*/  SYNCS.PHASECHK.TRANS64.TRYWAIT P0, [R7+URZ], R4 ;  /* 0x00000004070075a7 */ /* 0x001064000800017f */
[----:B-1----:R-:W-:Y:S05]  /*10a10*/  @!P0 NANOSLEEP.SYNCS 0x989680 ;  /* 0x009896800000895d */ /* 0x002fea0003900000 */
[----:B------:R-:W1:Y:S02]  /*10a20*/  @!P0 SYNCS.PHASECHK.TRANS64 P0, [R7+URZ], R4 ;  /* 0x00000004070085a7 */ /* 0x000e64000800007f */
[----:B-1----:R-:W-:Y:S05]  /*10a30*/  @!P0 BRA `(.L_x_325) ;  /* 0xfffffffc00f08947 */ /* 0x002fea000383ffff */
[----:B------:R-:W-:Y:S05]  /*10a40*/  BRA `(.L_x_341) ;  /* 0xfffffff8009c7947 */ /* 0x000fea000383ffff */
.L_x_326:
[----:B0-----:R0:W1:Y:S02]  /*10a50*/  SYNCS.PHASECHK.TRANS64.TRYWAIT P0, [R6+URZ], R5 ;  /* 0x00000005060075a7 */ /* 0x001064000800017f */
[----:B-1----:R-:W-:Y:S05]  /*10a60*/  @!P0 NANOSLEEP.SYNCS 0x989680 ;  /* 0x009896800000895d */ /* 0x002fea0003900000 */
[----:B------:R-:W1:Y:S02]  /*10a70*/  @!P0 SYNCS.PHASECHK.TRANS64 P0, [R6+URZ], R5 ;  /* 0x00000005060085a7 */ /* 0x000e64000800007f */
[----:B-1----:R-:W-:Y:S05]  /*10a80*/  @!P0 BRA `(.L_x_326) ;  /* 0xfffffffc00f08947 */ /* 0x002fea000383ffff */
[----:B------:R-:W-:Y:S05]  /*10a90*/  BRA `(.L_x_342) ;  /* 0xfffffff800ac7947 */ /* 0x000fea000383ffff */
.L_x_327:
[----:B-1----:R1:W2:Y:S02]  /*10aa0*/  SYNCS.PHASECHK.TRANS64.TRYWAIT P0, [R7+URZ], R4 ;  /* 0x00000004070075a7 */ /* 0x0022a4000800017f */
[----:B--2---:R-:W-:Y:S05]  /*10ab0*/  @!P0 NANOSLEEP.SYNCS 0x989680 ;  /* 0x009896800000895d */ /* 0x004fea0003900000 */
[----:B------:R-:W2:Y:S02]  /*10ac0*/  @!P0 SYNCS.PHASECHK.TRANS64 P0, [R7+URZ], R4 ;  /* 0x00000004070085a7 */ /* 0x000ea4000800007f */
[----:B--2---:R-:W-:Y:S05]  /*10ad0*/  @!P0 BRA `(.L_x_327) ;  /* 0xfffffffc00f08947 */ /* 0x004fea000383ffff */
[----:B------:R-:W-:Y:S05]  /*10ae0*/  BRA `(.L_x_343) ;  /* 0xfffffff800b47947 */ /* 0x000fea000383ffff */
.L_x_344:
[----:B------:R-:W-:-:S00]  /*10af0*/  BRA `(.L_x_344) ;  /* 0xfffffffc00fc7947 */ /* 0x000fc0000383ffff */
[----:B------:R-:W-:-:S00]  /*10b00*/  NOP ;  /* 0x0000000000007918 */ /* 0x000fc00000000000 */
[----:B------:R-:W-:-:S00]  /*10b10*/  NOP ;  /* 0x0000000000007918 */ /* 0x000fc00000000000 */
[----:B------:R-:W-:-:S00]  /*10b20*/  NOP ;  /* 0x0000000000007918 */ /* 0x000fc00000000000 */
[----:B------:R-:W-:-:S00]  /*10b30*/  NOP ;  /* 0x0000000000007918 */ /* 0x000fc00000000000 */
[----:B------:R-:W-:-:S00]  /*10b40*/  NOP ;  /* 0x0000000000007918 */ /* 0x000fc00000000000 */
[----:B------:R-:W-:-:S00]  /*10b50*/  NOP ;  /* 0x0000000000007918 */ /* 0x000fc00000000000 */
[----:B------:R-:W-:-:S00]  /*10b60*/  NOP ;  /* 0x0000000000007918 */ /* 0x000fc00000000000 */
[----:B------:R-:W-:-:S00]  /*10b70*/  NOP ;  /* 0x0000000000007918 */ /* 0x000fc00000000000 */
.L_x_345:


//--------------------- .nv.shared._ZN7cutlass13device_kernelINS_4gemm6kernel13GemmUniversalIN4cute5tupleIJiiiiEEENS1_10collective13CollectiveMmaINS1_37MainloopSm90TmaGmmaWarpSpecializedFP8ILi9ENS5_IJNS4_1CILi8EEENSA_ILi1EEESC_EEENS1_35KernelTmaWarpSpecializedCooperativeEEENS5_IJNSA_ILi128EEENSA_ILi256EEENSA_ILi64EEEEEENS_12float_e4m3_tENS5_IJlSC_lEEESK_SL_NS4_8TiledMMAINS4_8MMA_AtomIJNS4_4SM904GMMA31MMA_64x256x32_F32E4M3E4M3_SS_TNILNSP_7ScaleInE1ELSR_1EEEEEENS4_6LayoutINS5_IJNSA_ILi2EEESC_SC_EEENS5_IJSC_NSA_ILi0EEESX_EEEEENS5_IJNS4_10UnderscoreES10_S10_EEEEENS4_13SM90_TMA_LOADENS4_14ComposedLayoutINS4_7SwizzleILi2ELi4ELi3EEENS4_18smem_ptr_flag_bitsILi8EEENSU_INS5_IJSB_SI_EEENS5_IJSI_SC_EEEEEEEvNS4_8identityENS4_23SM90_TMA_LOAD_MULTICASTES1C_vS1D_EENS_8epilogue10collective6detail29Sm90TmaWarpSpecializedAdapterINS1H_15DefaultEpilogueISK_SL_SL_NS1G_6thread17LinearCombinationISK_Li1EffLNS1L_9ScaleType4KindE0ELNS_15FloatRoundStyleE2ESK_EENS1_15EpilogueDefaultEEEEEvvEEEEvNT_6ParamsE --------------------------
	.section	.nv.shared._ZN7cutlass13device_kernelINS_4gemm6kernel13GemmUniversalIN4cute5tupleIJiiiiEEENS1_10collective13CollectiveMmaINS1_37MainloopSm90TmaGmmaWarpSpecializedFP8ILi9ENS5_IJNS4_1CILi8EEENSA_ILi1EEESC_EEENS1_35KernelTmaWarpSpecializedCooperativeEEENS5_IJNSA_ILi128EEENSA_ILi256EEENSA_ILi64EEEEEENS_12float_e4m3_tENS5_IJlSC_lEEESK_SL_NS4_8TiledMMAINS4_8MMA_AtomIJNS4_4SM904GMMA31MMA_64x256x32_F32E4M3E4M3_SS_TNILNSP_7ScaleInE1ELSR_1EEEEEENS4_6LayoutINS5_IJNSA_ILi2EEESC_SC_EEENS5_IJSC_NSA_ILi0EEESX_EEEEENS5_IJNS4_10UnderscoreES10_S10_EEEEENS4_13SM90_TMA_LOADENS4_14ComposedLayoutINS4_7SwizzleILi2ELi4ELi3EEENS4_18smem_ptr_flag_bitsILi8EEENSU_INS5_IJSB_SI_EEENS5_IJSI_SC_EEEEEEEvNS4_8identityENS4_23SM90_TMA_LOAD_MULTICASTES1C_vS1D_EENS_8epilogue10collective6detail29Sm90TmaWarpSpecializedAdapterINS1H_15DefaultEpilogueISK_SL_SL_NS1G_6thread17LinearCombinationISK_Li1EffLNS1L_9ScaleType4KindE0ELNS_15FloatRoundStyleE2ESK_EENS1_15EpilogueDefaultEEEEEvvEEEEvNT_6ParamsE,"aw",@nobits
	.sectionflags	@""
	.align	16
	.zero		1024


//--------------------- .nv.shared.reserved.0     --------------------------
	.section	.nv.shared.reserved.0,"aw",@nobits
	.weak		__nv_reservedSMEM_offset_0_alias
	.size		__nv_reservedSMEM_offset_0_alias, 0, 0
	.other		__nv_reservedSMEM_offset_0_alias,@"STO_CUDA_RESERVED_SHARED STV_DEFAULT"
__nv_reservedSMEM_offset_0_alias:
	.zero		0


//--------------------- .nv.global                --------------------------
	.section	.nv.global,"aw",@nobits
.nv.global:
	.type		_ZN40_INTERNAL_3e01506f_4_k_cu_506b1c33_206664cute1_E,@object
	.size		_ZN40_INTERNAL_3e01506f_4_k_cu_506b1c33_206664cute1_E,(_ZN40_INTERNAL_3e01506f_4_k_cu_506b1c33_206664cuda3std3__45__cpo6cbeginE - _ZN40_INTERNAL_3e01506f_4_k_cu_506b1c33_206664cute1_E)
_ZN40_INTERNAL_3e01506f_4_k_cu_506b1c33_206664cute1_E:
	.zero		1
	.type		_ZN40_INTERNAL_3e01506f_4_k_cu_506b1c33_206664cuda3std3__45__cpo6cbeginE,@object
	.size		_ZN40_INTERNAL_3e01506f_4_k_cu_506b1c33_206664cuda3std3__45__cpo6cbeginE,(_ZN40_INTERNAL_3e01506f_4_k_cu_506b1c33_206664cuda3std3__48in_placeE - _ZN40_INTERNAL_3e01506f_4_k_cu_506b1c33_206664cuda3std3__45__cpo6cbeginE)
_ZN40_INTERNAL_3e01506f_4_k_cu_506b1c33_206664cuda3std3__45__cpo6cbeginE:
	.zero		1
	.type		_ZN40_INTERNAL_3e01506f_4_k_cu_506b1c33_206664cuda3std3__48in_placeE,@object
	.size		_ZN40_INTERNAL_3e01506f_4_k_cu_506b1c33_206664cuda3std3__48in_placeE,(_ZN40_INTERNAL_3e01506f_4_k_cu_506b1c33_206664cuda3std6ranges3__45__cpo9iter_moveE - _ZN40_INTERNAL_3e01506f_4_k_cu_506b1c33_206664cuda3std3__48in_placeE)
_ZN40_INTERNAL_3e01506f_4_k_cu_506b1c33_206664cuda3std3__48in_placeE:
	.zero		1
	.type		_ZN40_INTERNAL_3e01506f_4_k_cu_506b1c33_206664cuda3std6ranges3__45__cpo9iter_moveE,@object
	.size		_ZN40_INTERNAL_3e01506f_4_k_cu_506b1c33_206664cuda3std6ranges3__45__cpo9iter_moveE,(_ZN40_INTERNAL_3e01506f_4_k_cu_506b1c33_206664cuda3std3__45__cpo5beginE - _ZN40_INTERNAL_3e01506f_4_k_cu_506b1c33_206664cuda3std6ranges3__45__cpo9iter_moveE)
_ZN40_INTERNAL_3e01506f_4_k_cu_506b1c33_206664cuda3std6ranges3__45__cpo9iter_moveE:
	.zero		1
	.type		_ZN40_INTERNAL_3e01506f_4_k_cu_506b1c33_206664cuda3std3__45__cpo5beginE,@object
	.size		_ZN40_INTERNAL_3e01506f_4_k_cu_506b1c33_206664cuda3std3__45__cpo5beginE,(_ZN40_INTERNAL_3e01506f_4_k_cu_506b1c33_206664cuda3std3__442_GLOBAL__N__3e01506f_4_k_cu_506b1c33_206666ignoreE - _ZN40_INTERNAL_3e01506f_4_k_cu_506b1c33_206664cuda3std3__45__cpo5beginE)
_ZN40_INTERNAL_3e01506f_4_k_cu_506b1c33_206664cuda3std3__45__cpo5beginE:
	.zero		1
	.type		_ZN40_INTERNAL_3e01506f_4_k_cu_506b1c33_206664cuda3std3__442_GLOBAL__N__3e01506f_4_k_cu_506b1c33_206666ignoreE,@object
	.size		_ZN40_INTERNAL_3e01506f_4_k_cu_506b1c33_206664cuda3std3__442_GLOBAL__N__3e01506f_4_k_cu_506b1c33_206666ignoreE,(_ZN40_INTERNAL_3e01506f_4_k_cu_506b1c33_206664cute7productE - _ZN40_INTERNAL_3e01506f_4_k_cu_506b1c33_206664cuda3std3__442_GLOBAL__N__3e01506f_4_k_cu_506b1c33_206666ignoreE)
_ZN40_INTERNAL_3e01506f_4_k_cu_506b1c33_206664cuda3std3__442_GLOBAL__N__3e01506f_4_k_cu_506b1c33_206666ignoreE:
	.zero		1
	.type		_ZN40_INTERNAL_3e01506f_4_k_cu_506b1c33_206664cute7productE,@object
	.size		_ZN40_INTERNAL_3e01506f_4_k_cu_506b1c33_206664cute7productE,(_ZN40_INTERNAL_3e01506f_4_k_cu_506b1c33_206664cuda3std3__45__cpo3endE - _ZN40_INTERNAL_3e01506f_4_k_cu_506b1c33_206664cute7productE)
_ZN40_INTERNAL_3e01506f_4_k_cu_506b1c33_206664cute7productE:
	.zero		1
	.type		_ZN40_INTERNAL_3e01506f_4_k_cu_506b1c33_206664cuda3std3__45__cpo3endE,@object
	.size		_ZN40_INTERNAL_3e01506f_4_k_cu_506b1c33_206664cuda3std3__45__cpo3endE,(_ZN40_INTERNAL_3e01506f_4_k_cu_506b1c33_206664cuda3std3__419piecewise_constructE - _ZN40_INTERNAL_3e01506f_4_k_cu_506b1c33_206664cuda3std3__45__cpo3endE)
_ZN40_INTERNAL_3e01506f_4_k_cu_506b1c33_206664cuda3std3__45__cpo3endE:
	.zero		1
	.type		_ZN40_INTERNAL_3e01506f_4_k_cu_506b1c33_206664cuda3std3__419piecewise_constructE,@object
	.size		_ZN40_INTERNAL_3e01506f_4_k_cu_506b1c33_206664cuda3std3__419piecewise_constructE,(_ZN40_INTERNAL_3e01506f_4_k_cu_506b1c33_206664cuda3std3__45__cpo4cendE - _ZN40_INTERNAL_3e01506f_4_k_cu_506b1c33_206664cuda3std3__419piecewise_constructE)
_ZN40_INTERNAL_3e01506f_4_k_cu_506b1c33_206664cuda3std3__419piecewise_constructE:
	.zero		1
	.type		_ZN40_INTERNAL_3e01506f_4_k_cu_506b1c33_206664cuda3std3__45__cpo4cendE,@object
	.size		_ZN40_INTERNAL_3e01506f_4_k_cu_506b1c33_206664cuda3std3__45__cpo4cendE,(_ZN40_INTERNAL_3e01506f_4_k_cu_506b1c33_206664cuda3std6ranges3__45__cpo4swapE - _ZN40_INTERNAL_3e01506f_4_k_cu_506b1c33_206664cuda3std3__45__cpo4cendE)
_ZN40_INTERNAL_3e01506f_4_k_cu_506b1c33_206664cuda3std3__45__cpo4cendE:
	.zero		1
	.type		_ZN40_INTERNAL_3e01506f_4_k_cu_506b1c33_206664cuda3std6ranges3__45__cpo4swapE,@object
	.size		_ZN40_INTERNAL_3e01506f_4_k_cu_506b1c33_206664cuda3std6ranges3__45__cpo4swapE,(.L_7 - _ZN40_INTERNAL_3e01506f_4_k_cu_506b1c33_206664cuda3std6ranges3__45__cpo4swapE)
_ZN40_INTERNAL_3e01506f_4_k_cu_506b1c33_206664cuda3std6ranges3__45__cpo4swapE:
	.zero		1
.L_7:


//--------------------- .nv.constant0._ZN7cutlass13device_kernelINS_4gemm6kernel13GemmUniversalIN4cute5tupleIJiiiiEEENS1_10collective13CollectiveMmaINS1_37MainloopSm90TmaGmmaWarpSpecializedFP8ILi9ENS5_IJNS4_1CILi8EEENSA_ILi1EEESC_EEENS1_35KernelTmaWarpSpecializedCooperativeEEENS5_IJNSA_ILi128EEENSA_ILi256EEENSA_ILi64EEEEEENS_12float_e4m3_tENS5_IJlSC_lEEESK_SL_NS4_8TiledMMAINS4_8MMA_AtomIJNS4_4SM904GMMA31MMA_64x256x32_F32E4M3E4M3_SS_TNILNSP_7ScaleInE1ELSR_1EEEEEENS4_6LayoutINS5_IJNSA_ILi2EEESC_SC_EEENS5_IJSC_NSA_ILi0EEESX_EEEEENS5_IJNS4_10UnderscoreES10_S10_EEEEENS4_13SM90_TMA_LOADENS4_14ComposedLayoutINS4_7SwizzleILi2ELi4ELi3EEENS4_18smem_ptr_flag_bitsILi8EEENSU_INS5_IJSB_SI_EEENS5_IJSI_SC_EEEEEEEvNS4_8identityENS4_23SM90_TMA_LOAD_MULTICASTES1C_vS1D_EENS_8epilogue10collective6detail29Sm90TmaWarpSpecializedAdapterINS1H_15DefaultEpilogueISK_SL_SL_NS1G_6thread17LinearCombinationISK_Li1EffLNS1L_9ScaleType4KindE0ELNS_15FloatRoundStyleE2ESK_EENS1_15EpilogueDefaultEEEEEvvEEEEvNT_6ParamsE --------------------------
	.section	.nv.constant0._ZN7cutlass13device_kernelINS_4gemm6kernel13GemmUniversalIN4cute5tupleIJiiiiEEENS1_10collective13CollectiveMmaINS1_37MainloopSm90TmaGmmaWarpSpecializedFP8ILi9ENS5_IJNS4_1CILi8EEENSA_ILi1EEESC_EEENS1_35KernelTmaWarpSpecializedCooperativeEEENS5_IJNSA_ILi128EEENSA_ILi256EEENSA_ILi64EEEEEENS_12float_e4m3_tENS5_IJlSC_lEEESK_SL_NS4_8TiledMMAINS4_8MMA_AtomIJNS4_4SM904GMMA31MMA_64x256x32_F32E4M3E4M3_SS_TNILNSP_7ScaleInE1ELSR_1EEEEEENS4_6LayoutINS5_IJNSA_ILi2EEESC_SC_EEENS5_IJSC_NSA_ILi0EEESX_EEEEENS5_IJNS4_10UnderscoreES10_S10_EEEEENS4_13SM90_TMA_LOADENS4_14ComposedLayoutINS4_7SwizzleILi2ELi4ELi3EEENS4_18smem_ptr_flag_bitsILi8EEENSU_INS5_IJSB_SI_EEENS5_IJSI_SC_EEEEEEEvNS4_8identityENS4_23SM90_TMA_LOAD_MULTICASTES1C_vS1D_EENS_8epilogue10collective6detail29Sm90TmaWarpSpecializedAdapterINS1H_15DefaultEpilogueISK_SL_SL_NS1G_6thread17LinearCombinationISK_Li1EffLNS1L_9ScaleType4KindE0ELNS_15FloatRoundStyleE2ESK_EENS1_15EpilogueDefaultEEEEEvvEEEEvNT_6ParamsE,"a",@progbits
	.sectionflags	@""
	.align	4
.nv.constant0._ZN7cutlass13device_kernelINS_4gemm6kernel13GemmUniversalIN4cute5tupleIJiiiiEEENS1_10collective13CollectiveMmaINS1_37MainloopSm90TmaGmmaWarpSpecializedFP8ILi9ENS5_IJNS4_1CILi8EEENSA_ILi1EEESC_EEENS1_35KernelTmaWarpSpecializedCooperativeEEENS5_IJNSA_ILi128EEENSA_ILi256EEENSA_ILi64EEEEEENS_12float_e4m3_tENS5_IJlSC_lEEESK_SL_NS4_8TiledMMAINS4_8MMA_AtomIJNS4_4SM904GMMA31MMA_64x256x32_F32E4M3E4M3_SS_TNILNSP_7ScaleInE1ELSR_1EEEEEENS4_6LayoutINS5_IJNSA_ILi2EEESC_SC_EEENS5_IJSC_NSA_ILi0EEESX_EEEEENS5_IJNS4_10UnderscoreES10_S10_EEEEENS4_13SM90_TMA_LOADENS4_14ComposedLayoutINS4_7SwizzleILi2ELi4ELi3EEENS4_18smem_ptr_flag_bitsILi8EEENSU_INS5_IJSB_SI_EEENS5_IJSI_SC_EEEEEEEvNS4_8identityENS4_23SM90_TMA_LOAD_MULTICASTES1C_vS1D_EENS_8epilogue10collective6detail29Sm90TmaWarpSpecializedAdapterINS1H_15DefaultEpilogueISK_SL_SL_NS1G_6thread17LinearCombinationISK_Li1EffLNS1L_9ScaleType4KindE0ELNS_15FloatRoundStyleE2ESK_EENS1_15EpilogueDefaultEEEEEvvEEEEvNT_6ParamsE:
	.zero		1664


//--------------------- SYMBOLS --------------------------

	.type		.nv.reservedSmem.offset0,@object
	.size		.nv.reservedSmem.offset0,0x4
